	.target	sm_90a

	.elftype	@"ET_EXEC"


//--------------------- .note.nv.tkinfo           --------------------------
	.section	.note.nv.tkinfo,"",@"SHT_NOTE"
	.sectionflags	@"SHF_NOTE_NV_TKINFO"
	.tkinfo
        /*0018*/ 	.word	0x00000002
        /*0030*/ 	.string	""
        /*0030*/ 	.string	"ptxas"
        /*0030*/ 	.string	"Cuda compilation tools, release 13.0, V13.0.88"
        /*0030*/ 	.string	"Build cuda_13.0.r13.0/compiler.36424714_0"
        /*0030*/ 	.string	"-v  -suppress-debug-info  -lineinfo  -arch sm_90a "



//--------------------- .note.nv.cuinfo           --------------------------
	.section	.note.nv.cuinfo,"",@"SHT_NOTE"
	.sectionflags	@"SHF_NOTE_NV_CUINFO"
        /*0018*/ 	.short	0x0002
        /*001a*/ 	.short	0x005a
        /*001c*/ 	.short	0x0082
	.zero		2


//--------------------- .nv.info                  --------------------------
	.section	.nv.info,"",@"SHT_CUDA_INFO"
	.align	4


	//----- nvinfo : EIATTR_REGCOUNT
	.align		4
        /*0000*/ 	.byte	0x04, 0x2f
        /*0002*/ 	.short	(.L_1 - .L_0)
	.align		4
.L_0:
        /*0004*/ 	.word	index@(gluon_wgmma)
        /*0008*/ 	.word	0x000000ff


	//----- nvinfo : EIATTR_FRAME_SIZE
	.align		4
.L_1:
        /*000c*/ 	.byte	0x04, 0x11
        /*000e*/ 	.short	(.L_3 - .L_2)
	.align		4
.L_2:
        /*0010*/ 	.word	index@(gluon_wgmma)
        /*0014*/ 	.word	0x00000270


	//----- nvinfo : EIATTR_MIN_STACK_SIZE
	.align		4
.L_3:
        /*0018*/ 	.byte	0x04, 0x12
        /*001a*/ 	.short	(.L_5 - .L_4)
	.align		4
.L_4:
        /*001c*/ 	.word	index@(gluon_wgmma)
        /*0020*/ 	.word	0x00000270
.L_5:


//--------------------- .nv.compat                --------------------------
	.section	.nv.compat,"",@"SHT_CUDA_COMPAT_INFO"
	.align	4
        /*0000*/ 	.byte	0x02, 0x09, 0x01, 0x00, 0x02, 0x02, 0x04, 0x00, 0x02, 0x05, 0x05, 0x00, 0x03, 0x07, 0x01, 0x01
        /*0010*/ 	.byte	0x02, 0x03, 0x03, 0x00, 0x02, 0x06, 0x01, 0x00, 0x04, 0x0b, 0x08, 0x00, 0x00, 0x00, 0x00, 0x00
        /*0020*/ 	.byte	0x00, 0x00, 0x00, 0x00


//--------------------- .nv.info.gluon_wgmma      --------------------------
	.section	.nv.info.gluon_wgmma,"",@"SHT_CUDA_INFO"
	.sectionflags	@""
	.align	4


	//----- nvinfo : EIATTR_CUDA_API_VERSION
	.align		4
        /*0000*/ 	.byte	0x04, 0x37
        /*0002*/ 	.short	(.L_7 - .L_6)
.L_6:
        /*0004*/ 	.word	0x00000082


	//----- nvinfo : EIATTR_KPARAM_INFO
	.align		4
.L_7:
        /*0008*/ 	.byte	0x04, 0x17
        /*000a*/ 	.short	(.L_9 - .L_8)
.L_8:
        /*000c*/ 	.word	0x00000000
        /*0010*/ 	.short	0x000a
        /*0012*/ 	.short	0x0048
        /*0014*/ 	.byte	0x00, 0xf4, 0x21, 0x00


	//----- nvinfo : EIATTR_KPARAM_INFO
	.align		4
.L_9:
        /*0018*/ 	.byte	0x04, 0x17
        /*001a*/ 	.short	(.L_11 - .L_10)
.L_10:
        /*001c*/ 	.word	0x00000000
        /*0020*/ 	.short	0x0009
        /*0022*/ 	.short	0x0040
        /*0024*/ 	.byte	0x00, 0xf4, 0x21, 0x00


	//----- nvinfo : EIATTR_KPARAM_INFO
	.align		4
.L_11:
        /*0028*/ 	.byte	0x04, 0x17
        /*002a*/ 	.short	(.L_13 - .L_12)
.L_12:
        /*002c*/ 	.word	0x00000000
        /*0030*/ 	.short	0x0008
        /*0032*/ 	.short	0x0038
        /*0034*/ 	.byte	0x00, 0xf0, 0x21, 0x00


	//----- nvinfo : EIATTR_KPARAM_INFO
	.align		4
.L_13:
        /*0038*/ 	.byte	0x04, 0x17
        /*003a*/ 	.short	(.L_15 - .L_14)
.L_14:
        /*003c*/ 	.word	0x00000000
        /*0040*/ 	.short	0x0007
        /*0042*/ 	.short	0x0030
        /*0044*/ 	.byte	0x00, 0xf0, 0x21, 0x00


	//----- nvinfo : EIATTR_KPARAM_INFO
	.align		4
.L_15:
        /*0048*/ 	.byte	0x04, 0x17
        /*004a*/ 	.short	(.L_17 - .L_16)
.L_16:
        /*004c*/ 	.word	0x00000000
        /*0050*/ 	.short	0x0006
        /*0052*/ 	.short	0x0028
        /*0054*/ 	.byte	0x00, 0xf0, 0x21, 0x00


	//----- nvinfo : EIATTR_KPARAM_INFO
	.align		4
.L_17:
        /*0058*/ 	.byte	0x04, 0x17
        /*005a*/ 	.short	(.L_19 - .L_18)
.L_18:
        /*005c*/ 	.word	0x00000000
        /*0060*/ 	.short	0x0005
        /*0062*/ 	.short	0x0020
        /*0064*/ 	.byte	0x00, 0xf0, 0x11, 0x00


	//----- nvinfo : EIATTR_KPARAM_INFO
	.align		4
.L_19:
        /*0068*/ 	.byte	0x04, 0x17
        /*006a*/ 	.short	(.L_21 - .L_20)
.L_20:
        /*006c*/ 	.word	0x00000000
        /*0070*/ 	.short	0x0004
        /*0072*/ 	.short	0x001c
        /*0074*/ 	.byte	0x00, 0xf0, 0x11, 0x00


	//----- nvinfo : EIATTR_KPARAM_INFO
	.align		4
.L_21:
        /*0078*/ 	.byte	0x04, 0x17
        /*007a*/ 	.short	(.L_23 - .L_22)
.L_22:
        /*007c*/ 	.word	0x00000000
        /*0080*/ 	.short	0x0003
        /*0082*/ 	.short	0x0018
        /*0084*/ 	.byte	0x00, 0xf0, 0x11, 0x00


	//----- nvinfo : EIATTR_KPARAM_INFO
	.align		4
.L_23:
        /*0088*/ 	.byte	0x04, 0x17
        /*008a*/ 	.short	(.L_25 - .L_24)
.L_24:
        /*008c*/ 	.word	0x00000000
        /*0090*/ 	.short	0x0002
        /*0092*/ 	.short	0x0010
        /*0094*/ 	.byte	0x00, 0xf4, 0x21, 0x00


	//----- nvinfo : EIATTR_KPARAM_INFO
	.align		4
.L_25:
        /*0098*/ 	.byte	0x04, 0x17
        /*009a*/ 	.short	(.L_27 - .L_26)
.L_26:
        /*009c*/ 	.word	0x00000000
        /*00a0*/ 	.short	0x0001
        /*00a2*/ 	.short	0x0008
        /*00a4*/ 	.byte	0x00, 0xf4, 0x21, 0x00


	//----- nvinfo : EIATTR_KPARAM_INFO
	.align		4
.L_27:
        /*00a8*/ 	.byte	0x04, 0x17
        /*00aa*/ 	.short	(.L_29 - .L_28)
.L_28:
        /*00ac*/ 	.word	0x00000000
        /*00b0*/ 	.short	0x0000
        /*00b2*/ 	.short	0x0000
        /*00b4*/ 	.byte	0x00, 0xf4, 0x21, 0x00


	//----- nvinfo : EIATTR_SPARSE_MMA_MASK
	.align		4
.L_29:
        /*00b8*/ 	.byte	0x03, 0x50
        /*00ba*/ 	.short	0x0000


	//----- nvinfo : EIATTR_MAXREG_COUNT
	.align		4
        /*00bc*/ 	.byte	0x03, 0x1b
        /*00be*/ 	.short	0x00ff


	//----- nvinfo : EIATTR_NUM_BARRIERS
	.align		4
        /*00c0*/ 	.byte	0x02, 0x4c
        /*00c2*/ 	.byte	0x01
	.zero		1


	//----- nvinfo : EIATTR_ANNOTATIONS
	.align		4
        /*00c4*/ 	.byte	0x04, 0x55
        /*00c6*/ 	.short	(.L_31 - .L_30)


	//   ....[0]....
.L_30:
        /*00c8*/ 	.word	0x00000001
        /*00cc*/ 	.byte	0x70, 0x11, 0x00, 0x00, 0x01, 0x00, 0x00, 0x00, 0xc0, 0x12, 0x00, 0x00, 0x01, 0x00, 0x00, 0x00
        /* <DEDUP_REMOVED lines=272> */
        /*11dc*/ 	.byte	0x20, 0x44, 0x00, 0x00, 0x01, 0x00, 0x00, 0x00, 0x30, 0x44, 0x00, 0x00


	//----- nvinfo : EIATTR_MERCURY_ISA_VERSION
	.align		4
.L_31:
        /*11e8*/ 	.byte	0x03, 0x5f
        /*11ea*/ 	.short	0x0101


	//----- nvinfo : EIATTR_INT_WARP_WIDE_INSTR_OFFSETS
	.align		4
        /*11ec*/ 	.byte	0x04, 0x31
        /*11ee*/ 	.short	(.L_33 - .L_32)


	//   ....[0]....
.L_32:
        /*11f0*/ 	.word	0x000012f0


	//   ....[1]....
        /*11f4*/ 	.word	0x00001310


	//   ....[2]....
        /*11f8*/ 	.word	0x00001330


	//   ....[3]....
        /*11fc*/ 	.word	0x00001410


	//   ....[4]....
        /*1200*/ 	.word	0x00001470


	//   ....[5]....
        /*1204*/ 	.word	0x00002d70


	//   ....[6]....
        /*1208*/ 	.word	0x00002d80


	//   ....[7]....
        /*120c*/ 	.word	0x00002df0


	//   ....[8]....
        /*1210*/ 	.word	0x00002e00


	//   ....[9]....
        /*1214*/ 	.word	0x00004670


	//   ....[10]....
        /*1218*/ 	.word	0x00004690


	//----- nvinfo : EIATTR_COOP_GROUP_MASK_REGIDS
	.align		4
.L_33:
        /*121c*/ 	.byte	0x04, 0x29
        /*121e*/ 	.short	(.L_35 - .L_34)


	//   ....[0]....
.L_34:
        /*1220*/ 	.word	0xffffffff


	//   ....[1]....
        /*1224*/ 	.word	0xffffffff


	//   ....[2]....
        /*1228*/ 	.word	0xffffffff


	//----- nvinfo : EIATTR_COOP_GROUP_INSTR_OFFSETS
	.align		4
.L_35:
        /*122c*/ 	.byte	0x04, 0x28
        /*122e*/ 	.short	(.L_37 - .L_36)


	//   ....[0]....
.L_36:
        /*1230*/ 	.word	0x00000160


	//   ....[1]....
        /*1234*/ 	.word	0x00000710


	//   ....[2]....
        /*1238*/ 	.word	0x00000d00


	//----- nvinfo : EIATTR_MBARRIER_INSTR_OFFSETS
	.align		4
.L_37:
        /*123c*/ 	.byte	0x04, 0x39
        /*123e*/ 	.short	(.L_39 - .L_38)


	//   ....[0]....
.L_38:
        /*1240*/ 	.word	0x00001b60
        /*1244*/ 	.word	0x000000ff
        /*1248*/ 	.word	0x00020000
        /*124c*/ 	.short	0x0100
        /*124e*/ 	.byte	0x18
	.zero		1


	//   ....[1]....
        /*1250*/ 	.word	0x00001d10
        /*1254*/ 	.word	0x000000ff
        /*1258*/ 	.word	0x00020008
        /*125c*/ 	.short	0x0100
        /*125e*/ 	.byte	0x18
	.zero		1


	//   ....[2]....
        /*1260*/ 	.word	0x00001ec0
        /*1264*/ 	.word	0x000000ff
        /*1268*/ 	.word	0x00020010
        /*126c*/ 	.short	0x0100
        /*126e*/ 	.byte	0x18
	.zero		1


	//   ....[3]....
        /*1270*/ 	.word	0x00002070
        /*1274*/ 	.word	0x000000ff
        /*1278*/ 	.word	0x00020018
        /*127c*/ 	.short	0x0100
        /*127e*/ 	.byte	0x18
	.zero		1


	//   ....[4]....
        /*1280*/ 	.word	0x00002eb0
        /*1284*/ 	.word	0x000000ff
        /*1288*/ 	.word	0x00020000
        /*128c*/ 	.short	0x010a
        /*128e*/ 	.byte	0x12
	.zero		1


	//   ....[5]....
        /*1290*/ 	.word	0x00003b80
        /*1294*/ 	.word	0x000000ff
        /*1298*/ 	.word	0x00020000
        /*129c*/ 	.short	0x0108
        /*129e*/ 	.byte	0x18
	.zero		1


	//   ....[6]....
        /*12a0*/ 	.word	0x00003bf0
        /*12a4*/ 	.word	0x000000ff
        /*12a8*/ 	.word	0x00020008
        /*12ac*/ 	.short	0x0108
        /*12ae*/ 	.byte	0x18
	.zero		1


	//   ....[7]....
        /*12b0*/ 	.word	0x00003c60
        /*12b4*/ 	.word	0x000000ff
        /*12b8*/ 	.word	0x00020010
        /*12bc*/ 	.short	0x0108
        /*12be*/ 	.byte	0x18
	.zero		1


	//   ....[8]....
        /*12c0*/ 	.word	0x000045b0
        /*12c4*/ 	.word	0x000000ff
        /*12c8*/ 	.word	0x00020018
        /*12cc*/ 	.short	0x0108
        /*12ce*/ 	.byte	0x18
	.zero		1


	//   ....[9]....
        /*12d0*/ 	.word	0x00005040
        /*12d4*/ 	.word	0x000000ff
        /*12d8*/ 	.word	0x00020000
        /*12dc*/ 	.short	0x010a
        /*12de*/ 	.byte	0x12
	.zero		1


	//----- nvinfo : EIATTR_NUM_MBARRIERS
	.align		4
.L_39:
        /*12e0*/ 	.byte	0x03, 0x38
        /*12e2*/ 	.short	0x0004


	//----- nvinfo : EIATTR_EXIT_INSTR_OFFSETS
	.align		4
        /*12e4*/ 	.byte	0x04, 0x1c
        /*12e6*/ 	.short	(.L_41 - .L_40)


	//   ....[0]....
.L_40:
        /*12e8*/ 	.word	0x00005030


	//----- nvinfo : EIATTR_REQNTID
	.align		4
.L_41:
        /*12ec*/ 	.byte	0x04, 0x10
        /*12ee*/ 	.short	(.L_43 - .L_42)
.L_42:
        /*12f0*/ 	.word	0x00000100
        /*12f4*/ 	.word	0x00000001
        /*12f8*/ 	.word	0x00000001


	//----- nvinfo : EIATTR_CRS_STACK_SIZE
	.align		4
.L_43:
        /*12fc*/ 	.byte	0x04, 0x1e
        /*12fe*/ 	.short	(.L_45 - .L_44)
.L_44:
        /*1300*/ 	.word	0x00000000


	//----- nvinfo : EIATTR_CBANK_PARAM_SIZE
	.align		4
.L_45:
        /*1304*/ 	.byte	0x03, 0x19
        /*1306*/ 	.short	0x0050


	//----- nvinfo : EIATTR_PARAM_CBANK
	.align		4
        /*1308*/ 	.byte	0x04, 0x0a
        /*130a*/ 	.short	(.L_47 - .L_46)
	.align		4
.L_46:
        /*130c*/ 	.word	index@(.nv.constant0.gluon_wgmma)
        /*1310*/ 	.short	0x0210
        /*1312*/ 	.short	0x0050


	//----- nvinfo : EIATTR_SW_WAR
	.align		4
.L_47:
        /*1314*/ 	.byte	0x04, 0x36
        /*1316*/ 	.short	(.L_49 - .L_48)
.L_48:
        /*1318*/ 	.word	0x00000008
.L_49:


//--------------------- .nv.callgraph             --------------------------
	.section	.nv.callgraph,"",@"SHT_CUDA_CALLGRAPH"
	.align	4
	.sectionentsize	8
	.align		4
        /*0000*/ 	.word	0x00000000
	.align		4
        /*0004*/ 	.word	0xffffffff
	.align		4
        /*0008*/ 	.word	0x00000000
	.align		4
        /*000c*/ 	.word	0xfffffffe
	.align		4
        /*0010*/ 	.word	0x00000000
	.align		4
        /*0014*/ 	.word	0xfffffffd
	.align		4
        /*0018*/ 	.word	0x00000000
	.align		4
        /*001c*/ 	.word	0xfffffffc


//--------------------- .text.gluon_wgmma         --------------------------
	.section	.text.gluon_wgmma,"ax",@progbits
	.align	128
        .global         gluon_wgmma
        .type           gluon_wgmma,@function
        .size           gluon_wgmma,(.L_x_52 - gluon_wgmma)
        .other          gluon_wgmma,@"STO_CUDA_ENTRY STV_DEFAULT"
gluon_wgmma:
.text.gluon_wgmma:
[----:B------:R-:W1:Y:S01]  /*0000*/  LDC R1, c[0x0][0x28] ;  /* 0x00000a00ff017b82 */ /* 0x000e620000000800 */
[----:B------:R-:W2:Y:S07]  /*0010*/  S2R R3, SR_TID.X ;  /* 0x0000000000037919 */ /* 0x000eae0000002100 */
[----:B------:R-:W3:Y:S01]  /*0020*/  S2UR UR4, SR_CgaCtaId ;  /* 0x00000000000479c3 */ /* 0x000ee20000008800 */
[----:B------:R-:W-:Y:S01]  /*0030*/  UMOV UR24, 0x400 ;  /* 0x0000040000187882 */ /* 0x000fe20000000000 */
[----:B------:R-:W-:Y:S01]  /*0040*/  ULDC UR6, c[0x0][0xc] ;  /* 0x0000030000067ab9 */ /* 0x000fe20000000800 */
[----:B------:R-:W-:Y:S01]  /*0050*/  ULDC.64 UR30, c[0x0][0x250] ;  /* 0x00009400001e7ab9 */ /* 0x000fe20000000a00 */
[----:B------:R-:W-:Y:S01]  /*0060*/  BSSY B0, `(.L_x_0) ;  /* 0x0000020000007945 */ /* 0x000fe20003800000 */
[----:B-1----:R-:W-:-:S03]  /*0070*/  VIADD R1, R1, 0xfffffd90 ;  /* 0xfffffd9001017836 */ /* 0x002fc60000000000 */
[----:B------:R-:W1:Y:S08]  /*0080*/  LDC R6, c[0x0][0x228] ;  /* 0x00008a00ff067b82 */ /* 0x000e700000000800 */
[----:B------:R-:W4:Y:S08]  /*0090*/  LDC R13, c[0x0][0x230] ;  /* 0x00008c00ff0d7b82 */ /* 0x000f300000000800 */
[----:B------:R-:W-:Y:S01]  /*00a0*/  S2UR UR32, SR_CTAID.Y ;  /* 0x00000000002079c3 */ /* 0x000fe20000002600 */
[----:B---3--:R-:W-:-:S03]  /*00b0*/  ULEA UR24, UR4, UR24, 0x18 ;  /* 0x0000001804187291 */ /* 0x008fc6000f8ec03f */
[----:B------:R-:W-:Y:S01]  /*00c0*/  ULDC UR4, c[0x0][0x10] ;  /* 0x0000040000047ab9 */ /* 0x000fe20000000800 */
[----:B--2---:R-:W-:-:S03]  /*00d0*/  LOP3.LUT R2, R3, 0xff, RZ, 0xc0, !PT ;  /* 0x000000ff03027812 */ /* 0x004fc600078ec0ff */
[----:B------:R-:W2:Y:S01]  /*00e0*/  S2UR UR5, SR_CTAID.Z ;  /* 0x00000000000579c3 */ /* 0x000ea20000002700 */
[----:B-1----:R-:W-:Y:S01]  /*00f0*/  VIADD R6, R6, 0xffffffff ;  /* 0xffffffff06067836 */ /* 0x002fe20000000000 */
[C---:B------:R-:W-:Y:S02]  /*0100*/  ISETP.GE.U32.AND P0, PT, R2.reuse, 0x20, PT ;  /* 0x000000200200780c */ /* 0x040fe40003f06070 */
[C---:B------:R-:W-:Y:S02]  /*0110*/  ISETP.NE.U32.AND P2, PT, R2.reuse, RZ, PT ;  /* 0x000000ff0200720c */ /* 0x040fe40003f45070 */
[----:B------:R-:W-:Y:S02]  /*0120*/  LEA R12, R2, UR24, 0x2 ;  /* 0x00000018020c7c11 */ /* 0x000fe4000f8e10ff */
[----:B------:R-:W1:Y:S01]  /*0130*/  S2UR UR33, SR_CTAID.X ;  /* 0x00000000002179c3 */ /* 0x000e620000002500 */
[----:B----4-:R-:W-:-:S06]  /*0140*/  VIADD R9, R13, 0xffffffff ;  /* 0xffffffff0d097836 */ /* 0x010fcc0000000000 */
[----:B------:R3:W-:Y:S01]  /*0150*/  @!P0 STS [R12], RZ ;  /* 0x000000ff0c008388 */ /* 0x0007e20000000800 */
[----:B------:R-:W-:-:S03]  /*0160*/  NOP ;  /* 0x0000000000007918 */ /* 0x000fc60000000000 */
[----:B------:R3:W-:Y:S01]  /*0170*/  @!P2 STS [UR24+0x24], R6 ;  /* 0x00002406ff00a988 */ /* 0x0007e20008000818 */
[----:B--2---:R-:W-:-:S03]  /*0180*/  UIMAD UR4, UR5, UR4, UR32 ;  /* 0x00000004050472a4 */ /* 0x004fc6000f8e0220 */
[----:B------:R3:W-:Y:S01]  /*0190*/  @!P2 STS [UR24+0x20], R9 ;  /* 0x00002009ff00a988 */ /* 0x0007e20008000818 */
[----:B-1----:R-:W-:-:S04]  /*01a0*/  UIMAD UR4, UR4, UR6, UR33 ;  /* 0x00000006040472a4 */ /* 0x002fc8000f8e0221 */
[----:B------:R-:W-:-:S03]  /*01b0*/  UIMAD UR5, UR4, 0x180, URZ ;  /* 0x00000180040578a4 */ /* 0x000fc6000f8e023f */
[----:B------:R-:W-:Y:S01]  /*01c0*/  UMOV UR4, URZ ;  /* 0x0000003f00047c82 */ /* 0x000fe20008000000 */
[----:B------:R-:W-:-:S04]  /*01d0*/  UIADD3 UR26, UP0, UR5, UR30, URZ ;  /* 0x0000001e051a7290 */ /* 0x000fc8000ff1e03f */
[----:B------:R-:W-:Y:S01]  /*01e0*/  ULEA.HI.X.SX32 UR27, UR5, UR31, 0x1, UP0 ;  /* 0x0000001f051b7291 */ /* 0x000fe200080f0e3f */
[----:B---3--:R-:W-:Y:S11]  /*01f0*/  @P2 BRA `(.L_x_1) ;  /* 0x0000000000182947 */ /* 0x008ff60003800000 */
[----:B------:R-:W1:Y:S01]  /*0200*/  LDS R0, [UR24+0x8] ;  /* 0x00000818ff007984 */ /* 0x000e620008000800 */
[----:B------:R-:W2:Y:S01]  /*0210*/  LDC.64 R10, c[0x0][0x210] ;  /* 0x00008400ff0a7b82 */ /* 0x000ea20000000a00 */
[----:B------:R-:W-:Y:S02]  /*0220*/  IMAD.MOV.U32 R5, RZ, RZ, 0x70 ;  /* 0x00000070ff057424 */ /* 0x000fe400078e00ff */
[----:B--2---:R2:W-:Y:S03]  /*0230*/  STS.64 [UR24], R10 ;  /* 0x0000000aff007988 */ /* 0x0045e60008000a18 */
[----:B-1----:R-:W-:-:S05]  /*0240*/  LOP3.LUT R0, R0, 0x10, R5, 0xd8, !PT ;  /* 0x0000001000007812 */ /* 0x002fca00078ed805 */
[----:B------:R2:W-:Y:S02]  /*0250*/  STS [UR24+0x8], R0 ;  /* 0x00000800ff007988 */ /* 0x0005e40008000818 */
.L_x_1:
[----:B------:R-:W-:Y:S05]  /*0260*/  BSYNC B0 ;  /* 0x0000000000007941 */ /* 0x000fea0003800000 */
.L_x_0:
[----:B------:R-:W-:Y:S04]  /*0270*/  BSSY B0, `(.L_x_2) ;  /* 0x000000a000007945 */ /* 0x000fe80003800000 */
[----:B------:R-:W-:Y:S05]  /*0280*/  @P2 BRA `(.L_x_3) ;  /* 0x0000000000202947 */ /* 0x000fea0003800000 */
[----:B--2---:R-:W1:Y:S01]  /*0290*/  LDS R0, [UR24+0x34] ;  /* 0x00003418ff007984 */ /* 0x004e620008000800 */
[----:B------:R-:W-:Y:S02]  /*02a0*/  IMAD.MOV.U32 R5, RZ, RZ, 0x1f000000 ;  /* 0x1f000000ff057424 */ /* 0x000fe400078e00ff */
[----:B------:R-:W-:Y:S01]  /*02b0*/  @!P2 IMAD.MOV.U32 R4, RZ, RZ, 0xff ;  /* 0x000000ffff04a424 */ /* 0x000fe200078e00ff */
[----:B------:R-:W2:Y:S02]  /*02c0*/  @!P2 LDS R7, [UR24+0x38] ;  /* 0x00003818ff07a984 */ /* 0x000ea40008000800 */
[----:B-1----:R-:W-:Y:S02]  /*02d0*/  LOP3.LUT R0, R0, 0xff000000, R5, 0xb8, !PT ;  /* 0xff00000000007812 */ /* 0x002fe400078eb805 */
[----:B--2---:R-:W-:-:S03]  /*02e0*/  @!P2 LOP3.LUT R4, R7, 0xff, R4, 0xb8, !PT ;  /* 0x000000ff0704a812 */ /* 0x004fc600078eb804 */
[----:B------:R1:W-:Y:S04]  /*02f0*/  STS [UR24+0x34], R0 ;  /* 0x00003400ff007988 */ /* 0x0003e80008000818 */
[----:B------:R1:W-:Y:S02]  /*0300*/  @!P2 STS [UR24+0x38], R4 ;  /* 0x00003804ff00a988 */ /* 0x0003e40008000818 */
.L_x_3:
[----:B------:R-:W-:Y:S05]  /*0310*/  BSYNC B0 ;  /* 0x0000000000007941 */ /* 0x000fea0003800000 */
.L_x_2:
[----:B------:R-:W-:Y:S04]  /*0320*/  BSSY B0, `(.L_x_4) ;  /* 0x000000e000007945 */ /* 0x000fe80003800000 */
[----:B------:R-:W-:Y:S05]  /*0330*/  @P2 BRA `(.L_x_5) ;  /* 0x0000000000302947 */ /* 0x000fea0003800000 */
[----:B-1----:R-:W1:Y:S01]  /*0340*/  LDS R4, [UR24+0x34] ;  /* 0x00003418ff047984 */ /* 0x002e620008000800 */
[----:B--2---:R-:W2:Y:S03]  /*0350*/  LDC.64 R10, c[0x0][0x238] ;  /* 0x00008e00ff0a7b82 */ /* 0x004ea60000000a00 */
[----:B------:R-:W3:Y:S01]  /*0360*/  LDS R0, [UR24+0x1c] ;  /* 0x00001c18ff007984 */ /* 0x000ee20008000800 */
[C---:B--2---:R-:W-:Y:S01]  /*0370*/  SHF.L.U64.HI R8, R10.reuse, 0x1, R11 ;  /* 0x000000010a087819 */ /* 0x044fe2000001020b */
[----:B------:R-:W-:-:S03]  /*0380*/  IMAD.SHL.U32 R5, R10, 0x2, RZ ;  /* 0x000000020a057824 */ /* 0x000fc600078e00ff */
[--C-:B------:R-:W-:Y:S02]  /*0390*/  SHF.R.U32.HI R7, RZ, 0x4, R8.reuse ;  /* 0x00000004ff077819 */ /* 0x100fe40000011608 */
[----:B------:R-:W-:-:S05]  /*03a0*/  SHF.R.U64 R5, R5, 0x4, R8 ;  /* 0x0000000405057819 */ /* 0x000fca0000001208 */
[----:B------:R4:W-:Y:S01]  /*03b0*/  STS [UR24+0xc], R5 ;  /* 0x00000c05ff007988 */ /* 0x0009e20008000818 */
[----:B-1----:R-:W-:Y:S02]  /*03c0*/  LOP3.LUT R4, R4, 0x7, RZ, 0xb8, !PT ;  /* 0x0000000704047812 */ /* 0x002fe400078eb8ff */
[----:B---3--:R-:W-:-:S03]  /*03d0*/  LOP3.LUT R0, R0, 0xf, R7, 0xb8, !PT ;  /* 0x0000000f00007812 */ /* 0x008fc600078eb807 */
[----:B------:R4:W-:Y:S04]  /*03e0*/  STS [UR24+0x34], R4 ;  /* 0x00003404ff007988 */ /* 0x0009e80008000818 */
[----:B------:R4:W-:Y:S02]  /*03f0*/  STS [UR24+0x1c], R0 ;  /* 0x00001c00ff007988 */ /* 0x0009e40008000818 */
.L_x_5:
[----:B------:R-:W-:Y:S05]  /*0400*/  BSYNC B0 ;  /* 0x0000000000007941 */ /* 0x000fea0003800000 */
.L_x_4:
[----:B------:R-:W-:Y:S04]  /*0410*/  BSSY B1, `(.L_x_6) ;  /* 0x000001a000017945 */ /* 0x000fe80003800000 */
[----:B------:R-:W-:Y:S04]  /*0420*/  BSSY B0, `(.L_x_7) ;  /* 0x0000015000007945 */ /* 0x000fe80003800000 */
[----:B------:R-:W-:Y:S05]  /*0430*/  @P2 BRA `(.L_x_8) ;  /* 0x0000000000202947 */ /* 0x000fea0003800000 */
[----:B-12-4-:R-:W1:Y:S02]  /*0440*/  LDS R0, [UR24+0x34] ;  /* 0x00003418ff007984 */ /* 0x016e640008000800 */
[----:B-1----:R-:W-:-:S05]  /*0450*/  LOP3.LUT R0, R0, 0x38, RZ, 0xb8, !PT ;  /* 0x0000003800007812 */ /* 0x002fca00078eb8ff */
[----:B------:R1:W-:Y:S01]  /*0460*/  STS [UR24+0x34], R0 ;  /* 0x00003400ff007988 */ /* 0x0003e20008000818 */
[----:B------:R-:W-:Y:S05]  /*0470*/  @P2 BRA `(.L_x_9) ;  /* 0x0000000000202947 */ /* 0x000fea0003800000 */
[----:B-1----:R-:W1:Y:S01]  /*0480*/  LDS R0, [UR24+0x8] ;  /* 0x00000818ff007984 */ /* 0x002e620008000800 */
[----:B------:R-:W-:-:S05]  /*0490*/  IMAD.MOV.U32 R5, RZ, RZ, 0x780 ;  /* 0x00000780ff057424 */ /* 0x000fca00078e00ff */
[----:B-1----:R-:W-:-:S05]  /*04a0*/  LOP3.LUT R0, R0, 0x500, R5, 0xd8, !PT ;  /* 0x0000050000007812 */ /* 0x002fca00078ed805 */
[----:B------:R3:W-:Y:S02]  /*04b0*/  STS [UR24+0x8], R0 ;  /* 0x00000800ff007988 */ /* 0x0007e40008000818 */
.L_x_8:
[----:B------:R-:W-:Y:S05]  /*04c0*/  @P2 BRA `(.L_x_10) ;  /* 0x0000000000282947 */ /* 0x000fea0003800000 */
[----:B-1234-:R-:W1:Y:S02]  /*04d0*/  LDS R0, [UR24+0x8] ;  /* 0x00000818ff007984 */ /* 0x01ee640008000800 */
[----:B-1----:R-:W-:-:S05]  /*04e0*/  LOP3.LUT R0, R0, 0x1800, RZ, 0xb8, !PT ;  /* 0x0000180000007812 */ /* 0x002fca00078eb8ff */
[----:B------:R2:W-:Y:S02]  /*04f0*/  STS [UR24+0x8], R0 ;  /* 0x00000800ff007988 */ /* 0x0005e40008000818 */
.L_x_9:
[----:B------:R-:W-:Y:S05]  /*0500*/  @P2 BREAK B0 ;  /* 0x0000000000002942 */ /* 0x000fea0003800000 */
[----:B------:R-:W-:Y:S05]  /*0510*/  @P2 BRA `(.L_x_11) ;  /* 0x0000000000242947 */ /* 0x000fea0003800000 */
[----:B------:R-:W3:Y:S01]  /*0520*/  LDS R5, [UR24+0x8] ;  /* 0x00000818ff057984 */ /* 0x000ee20008000800 */
[----:B-12---:R-:W-:-:S05]  /*0530*/  IMAD.MOV.U32 R0, RZ, RZ, 0x6000 ;  /* 0x00006000ff007424 */ /* 0x006fca00078e00ff */
[----:B---3--:R-:W-:-:S04]  /*0540*/  LOP3.LUT R0, R5, 0x4000, R0, 0xd8, !PT ;  /* 0x0000400005007812 */ /* 0x008fc800078ed800 */
[----:B------:R-:W-:-:S05]  /*0550*/  LOP3.LUT R0, R0, 0x400000, RZ, 0xb8, !PT ;  /* 0x0040000000007812 */ /* 0x000fca00078eb8ff */
[----:B------:R1:W-:Y:S02]  /*0560*/  STS [UR24+0x8], R0 ;  /* 0x00000800ff007988 */ /* 0x0003e40008000818 */
.L_x_10:
[----:B------:R-:W-:Y:S05]  /*0570*/  BSYNC B0 ;  /* 0x0000000000007941 */ /* 0x000fea0003800000 */
.L_x_7:
[----:B-1234-:R-:W1:Y:S02]  /*0580*/  @!P2 LDS R0, [UR24+0x8] ;  /* 0x00000818ff00a984 */ /* 0x01ee640008000800 */
[----:B-1----:R-:W-:-:S05]  /*0590*/  @!P2 LOP3.LUT R0, R0, 0x8000, RZ, 0xb8, !PT ;  /* 0x000080000000a812 */ /* 0x002fca00078eb8ff */
[----:B------:R3:W-:Y:S02]  /*05a0*/  @!P2 STS [UR24+0x8], R0 ;  /* 0x00000800ff00a988 */ /* 0x0007e40008000818 */
.L_x_11:
[----:B------:R-:W-:Y:S05]  /*05b0*/  BSYNC B1 ;  /* 0x0000000000017941 */ /* 0x000fea0003800000 */
.L_x_6:
[----:B------:R-:W-:Y:S05]  /*05c0*/  WARPSYNC.ALL ;  /* 0x0000000000007948 */ /* 0x000fea0003800000 */
[----:B------:R-:W-:Y:S05]  /*05d0*/  @P0 BRA `(.L_x_12) ;  /* 0x0000000000280947 */ /* 0x000fea0003800000 */
[----:B-123--:R-:W1:Y:S01]  /*05e0*/  S2R R0, SR_LANEID ;  /* 0x0000000000007919 */ /* 0x00ee620000000000 */
[----:B------:R-:W-:Y:S05]  /*05f0*/  WARPSYNC.ALL ;  /* 0x0000000000007948 */ /* 0x000fea0003800000 */
[----:B-1----:R-:W-:-:S05]  /*0600*/  IMAD.SHL.U32 R0, R0, 0x4, RZ ;  /* 0x0000000400007824 */ /* 0x002fca00078e00ff */
[----:B------:R-:W1:Y:S01]  /*0610*/  LDS R7, [R0+UR24] ;  /* 0x0000001800077984 */ /* 0x000e620008000800 */
[----:B------:R-:W-:-:S05]  /*0620*/  IADD3 R4, P1, R0, UR26, RZ ;  /* 0x0000001a00047c10 */ /* 0x000fca000ff3e0ff */
[----:B------:R-:W-:-:S05]  /*0630*/  IMAD.X R5, RZ, RZ, UR27, P1 ;  /* 0x0000001bff057e24 */ /* 0x000fca00088e06ff */
[----:B-1----:R4:W5:Y:S01]  /*0640*/  ATOMG.E.EXCH.STRONG.GPU PT, RZ, [R4], R7 ;  /* 0x0000000704ff73a8 */ /* 0x00296200041ee100 */
[----:B------:R-:W-:-:S04]  /*0650*/  DEPBAR {5,4,3,2,1,0} ;  /* 0x0000003f0000791a */ /* 0x000fc80000000000 */
[----:B------:R4:W-:Y:S01]  /*0660*/  UTMACCTL.IV [UR26] ;  /* 0x000000001a0079b9 */ /* 0x0009e20008000000 */
[----:B------:R-:W-:Y:S01]  /*0670*/  NOP ;  /* 0x0000000000007918 */ /* 0x000fe20000000000 */
.L_x_12:
[----:B------:R-:W-:Y:S05]  /*0680*/  @P0 BRA `(.L_x_13) ;  /* 0x00000000000c0947 */ /* 0x000fea0003800000 */
[----:B------:R0:W-:Y:S01]  /*0690*/  UTMACMDFLUSH ;  /* 0x00000000000079b7 */ /* 0x0001e20000000000 */
[----:B------:R-:W-:Y:S05]  /*06a0*/  @P0 BRA `(.L_x_13) ;  /* 0x0000000000040947 */ /* 0x000fea0003800000 */
[----:B------:R-:W-:-:S04]  /*06b0*/  DEPBAR.LE SB0, 0x0 ;  /* 0x000080000000791a */ /* 0x000fc80000000000 */
.L_x_13:
[----:B------:R-:W-:Y:S05]  /*06c0*/  WARPSYNC.ALL ;  /* 0x0000000000007948 */ /* 0x000fea0003800000 */
[----:B-----5:R-:W-:Y:S06]  /*06d0*/  BAR.SYNC.DEFER_BLOCKING 0x0 ;  /* 0x0000000000007b1d */ /* 0x020fec0000010000 */
[----:B------:R-:W-:Y:S02]  /*06e0*/  BSSY B1, `(.L_x_14) ;  /* 0x000000b000017945 */ /* 0x000fe40003800000 */
[----:B------:R-:W-:Y:S06]  /*06f0*/  BAR.SYNC.DEFER_BLOCKING 0x0 ;  /* 0x0000000000007b1d */ /* 0x000fec0000010000 */
[----:B------:R1:W-:Y:S01]  /*0700*/  @!P0 STS [R12], RZ ;  /* 0x000000ff0c008388 */ /* 0x0003e20000000800 */
[----:B------:R-:W-:Y:S01]  /*0710*/  NOP ;  /* 0x0000000000007918 */ /* 0x000fe20000000000 */
[----:B------:R-:W-:Y:S05]  /*0720*/  @P2 BRA `(.L_x_15) ;  /* 0x0000000000182947 */ /* 0x000fea0003800000 */
[----:B-123--:R-:W1:Y:S01]  /*0730*/  LDS R0, [UR24+0x8] ;  /* 0x00000818ff007984 */ /* 0x00ee620008000800 */
[----:B------:R-:W2:Y:S01]  /*0740*/  LDC.64 R10, c[0x0][0x218] ;  /* 0x00008600ff0a7b82 */ /* 0x000ea20000000a00 */
[----:B----4-:R-:W-:Y:S02]  /*0750*/  IMAD.MOV.U32 R5, RZ, RZ, 0x70 ;  /* 0x00000070ff057424 */ /* 0x010fe400078e00ff */
[----:B--2---:R2:W-:Y:S03]  /*0760*/  STS.64 [UR24], R10 ;  /* 0x0000000aff007988 */ /* 0x0045e60008000a18 */
[----:B-1----:R-:W-:-:S05]  /*0770*/  LOP3.LUT R0, R0, 0x10, R5, 0xd8, !PT ;  /* 0x0000001000007812 */ /* 0x002fca00078ed805 */
[----:B------:R2:W-:Y:S02]  /*0780*/  STS [UR24+0x8], R0 ;  /* 0x00000800ff007988 */ /* 0x0005e40008000818 */
.L_x_15:
[----:B----4-:R-:W-:Y:S05]  /*0790*/  BSYNC B1 ;  /* 0x0000000000017941 */ /* 0x010fea0003800000 */
.L_x_14:
[----:B------:R-:W-:Y:S04]  /*07a0*/  BSSY B2, `(.L_x_16) ;  /* 0x000000f000027945 */ /* 0x000fe80003800000 */
[----:B------:R-:W-:Y:S04]  /*07b0*/  BSSY B1, `(.L_x_17) ;  /* 0x000000c000017945 */ /* 0x000fe80003800000 */
[----:B------:R-:W-:Y:S05]  /*07c0*/  @P2 BRA `(.L_x_18) ;  /* 0x0000000000282947 */ /* 0x000fea0003800000 */
[----:B-123--:R-:W1:Y:S01]  /*07d0*/  LDS R0, [UR24+0x34] ;  /* 0x00003418ff007984 */ /* 0x00ee620008000800 */
[----:B------:R-:W-:Y:S01]  /*07e0*/  IMAD.MOV.U32 R5, RZ, RZ, 0x1f000000 ;  /* 0x1f000000ff057424 */ /* 0x000fe200078e00ff */
[----:B------:R-:W-:Y:S05]  /*07f0*/  @P2 BREAK B1 ;  /* 0x0000000000012942 */ /* 0x000fea0003800000 */
[----:B-1----:R-:W-:-:S05]  /*0800*/  LOP3.LUT R0, R0, 0xff000000, R5, 0xb8, !PT ;  /* 0xff00000000007812 */ /* 0x002fca00078eb805 */
[----:B------:R1:W-:Y:S01]  /*0810*/  STS [UR24+0x34], R0 ;  /* 0x00003400ff007988 */ /* 0x0003e20008000818 */
[----:B------:R-:W-:Y:S05]  /*0820*/  @P2 BRA `(.L_x_19) ;  /* 0x0000000000182947 */ /* 0x000fea0003800000 */
[----:B-1----:R-:W1:Y:S01]  /*0830*/  LDS R0, [UR24+0x38] ;  /* 0x00003818ff007984 */ /* 0x002e620008000800 */
[----:B------:R-:W-:-:S05]  /*0840*/  IMAD.MOV.U32 R5, RZ, RZ, 0xff ;  /* 0x000000ffff057424 */ /* 0x000fca00078e00ff */
[----:B-1----:R-:W-:-:S05]  /*0850*/  LOP3.LUT R0, R0, 0xff, R5, 0xb8, !PT ;  /* 0x000000ff00007812 */ /* 0x002fca00078eb805 */
[----:B------:R4:W-:Y:S02]  /*0860*/  STS [UR24+0x38], R0 ;  /* 0x00003800ff007988 */ /* 0x0009e40008000818 */
.L_x_18:
[----:B------:R-:W-:Y:S05]  /*0870*/  BSYNC B1 ;  /* 0x0000000000017941 */ /* 0x000fea0003800000 */
.L_x_17:
[----:B------:R1:W-:Y:S02]  /*0880*/  @!P2 STS [UR24+0x20], R9 ;  /* 0x00002009ff00a988 */ /* 0x0003e40008000818 */
.L_x_19:
[----:B------:R-:W-:Y:S05]  /*0890*/  BSYNC B2 ;  /* 0x0000000000027941 */ /* 0x000fea0003800000 */
.L_x_16:
[----:B------:R-:W-:Y:S05]  /*08a0*/  WARPSYNC.ALL ;  /* 0x0000000000007948 */ /* 0x000fea0003800000 */
[----:B-1234-:R-:W1:Y:S01]  /*08b0*/  LDC R0, c[0x0][0x22c] ;  /* 0x00008b00ff007b82 */ /* 0x01ee620000000800 */
[----:B------:R-:W-:Y:S01]  /*08c0*/  BSSY B2, `(.L_x_20) ;  /* 0x0000010000027945 */ /* 0x000fe20003800000 */
[----:B-1----:R-:W-:-:S05]  /*08d0*/  VIADD R0, R0, 0xffffffff ;  /* 0xffffffff00007836 */ /* 0x002fca0000000000 */
[----:B------:R1:W-:Y:S01]  /*08e0*/  @!P2 STS [UR24+0x24], R0 ;  /* 0x00002400ff00a988 */ /* 0x0003e20008000818 */
[----:B------:R-:W-:Y:S05]  /*08f0*/  @P2 BRA `(.L_x_21) ;  /* 0x0000000000302947 */ /* 0x000fea0003800000 */
[----:B------:R-:W2:Y:S01]  /*0900*/  LDS R5, [UR24+0x34] ;  /* 0x00003418ff057984 */ /* 0x000ea20008000800 */
[----:B------:R-:W3:Y:S03]  /*0910*/  LDC.64 R10, c[0x0][0x240] ;  /* 0x00009000ff0a7b82 */ /* 0x000ee60000000a00 */
[----:B------:R-:W4:Y:S01]  /*0920*/  LDS R4, [UR24+0x1c] ;  /* 0x00001c18ff047984 */ /* 0x000f220008000800 */
[C---:B---3--:R-:W-:Y:S01]  /*0930*/  SHF.L.U64.HI R8, R10.reuse, 0x1, R11 ;  /* 0x000000010a087819 */ /* 0x048fe2000001020b */
[----:B------:R-:W-:-:S03]  /*0940*/  IMAD.SHL.U32 R7, R10, 0x2, RZ ;  /* 0x000000020a077824 */ /* 0x000fc600078e00ff */
[--C-:B------:R-:W-:Y:S02]  /*0950*/  SHF.R.U32.HI R9, RZ, 0x4, R8.reuse ;  /* 0x00000004ff097819 */ /* 0x100fe40000011608 */
[----:B------:R-:W-:-:S05]  /*0960*/  SHF.R.U64 R7, R7, 0x4, R8 ;  /* 0x0000000407077819 */ /* 0x000fca0000001208 */
[----:B------:R3:W-:Y:S01]  /*0970*/  STS [UR24+0xc], R7 ;  /* 0x00000c07ff007988 */ /* 0x0007e20008000818 */
[----:B--2---:R-:W-:Y:S02]  /*0980*/  LOP3.LUT R5, R5, 0x7, RZ, 0xb8, !PT ;  /* 0x0000000705057812 */ /* 0x004fe400078eb8ff */
[----:B----4-:R-:W-:-:S03]  /*0990*/  LOP3.LUT R4, R4, 0xf, R9, 0xb8, !PT ;  /* 0x0000000f04047812 */ /* 0x010fc600078eb809 */
[----:B------:R3:W-:Y:S04]  /*09a0*/  STS [UR24+0x34], R5 ;  /* 0x00003405ff007988 */ /* 0x0007e80008000818 */
[----:B------:R3:W-:Y:S02]  /*09b0*/  STS [UR24+0x1c], R4 ;  /* 0x00001c04ff007988 */ /* 0x0007e40008000818 */
.L_x_21:
[----:B------:R-:W-:Y:S05]  /*09c0*/  BSYNC B2 ;  /* 0x0000000000027941 */ /* 0x000fea0003800000 */
.L_x_20:
[----:B------:R-:W-:Y:S04]  /*09d0*/  BSSY B3, `(.L_x_22) ;  /* 0x000001a000037945 */ /* 0x000fe80003800000 */
[----:B------:R-:W-:Y:S04]  /*09e0*/  BSSY B2, `(.L_x_23) ;  /* 0x0000015000027945 */ /* 0x000fe80003800000 */
[----:B------:R-:W-:Y:S05]  /*09f0*/  @P2 BRA `(.L_x_24) ;  /* 0x0000000000202947 */ /* 0x000fea0003800000 */
[----:B---3--:R-:W2:Y:S02]  /*0a00*/  LDS R4, [UR24+0x34] ;  /* 0x00003418ff047984 */ /* 0x008ea40008000800 */
[----:B--2---:R-:W-:-:S05]  /*0a10*/  LOP3.LUT R4, R4, 0x38, RZ, 0xb8, !PT ;  /* 0x0000003804047812 */ /* 0x004fca00078eb8ff */
[----:B------:R2:W-:Y:S01]  /*0a20*/  STS [UR24+0x34], R4 ;  /* 0x00003404ff007988 */ /* 0x0005e20008000818 */
[----:B------:R-:W-:Y:S05]  /*0a30*/  @P2 BRA `(.L_x_25) ;  /* 0x0000000000202947 */ /* 0x000fea0003800000 */
[----:B--2---:R-:W2:Y:S01]  /*0a40*/  LDS R4, [UR24+0x8] ;  /* 0x00000818ff047984 */ /* 0x004ea20008000800 */
[----:B------:R-:W-:-:S05]  /*0a50*/  IMAD.MOV.U32 R5, RZ, RZ, 0x780 ;  /* 0x00000780ff057424 */ /* 0x000fca00078e00ff */
[----:B--2---:R-:W-:-:S05]  /*0a60*/  LOP3.LUT R4, R4, 0x500, R5, 0xd8, !PT ;  /* 0x0000050004047812 */ /* 0x004fca00078ed805 */
[----:B------:R2:W-:Y:S02]  /*0a70*/  STS [UR24+0x8], R4 ;  /* 0x00000804ff007988 */ /* 0x0005e40008000818 */
.L_x_24:
[----:B------:R-:W-:Y:S05]  /*0a80*/  @P2 BRA `(.L_x_26) ;  /* 0x0000000000282947 */ /* 0x000fea0003800000 */
[----:B--23--:R-:W2:Y:S02]  /*0a90*/  LDS R4, [UR24+0x8] ;  /* 0x00000818ff047984 */ /* 0x00cea40008000800 */
[----:B--2---:R-:W-:-:S05]  /*0aa0*/  LOP3.LUT R4, R4, 0x1800, RZ, 0xb8, !PT ;  /* 0x0000180004047812 */ /* 0x004fca00078eb8ff */
[----:B------:R3:W-:Y:S02]  /*0ab0*/  STS [UR24+0x8], R4 ;  /* 0x00000804ff007988 */ /* 0x0007e40008000818 */
.L_x_25:
[----:B------:R-:W-:Y:S05]  /*0ac0*/  @P2 BREAK B2 ;  /* 0x0000000000022942 */ /* 0x000fea0003800000 */
[----:B------:R-:W-:Y:S05]  /*0ad0*/  @P2 BRA `(.L_x_27) ;  /* 0x0000000000242947 */ /* 0x000fea0003800000 */
[----:B--23--:R-:W2:Y:S01]  /*0ae0*/  LDS R4, [UR24+0x8] ;  /* 0x00000818ff047984 */ /* 0x00cea20008000800 */
[----:B------:R-:W-:-:S05]  /*0af0*/  IMAD.MOV.U32 R5, RZ, RZ, 0x6000 ;  /* 0x00006000ff057424 */ /* 0x000fca00078e00ff */
[----:B--2---:R-:W-:-:S04]  /*0b00*/  LOP3.LUT R4, R4, 0x4000, R5, 0xd8, !PT ;  /* 0x0000400004047812 */ /* 0x004fc800078ed805 */
[----:B------:R-:W-:-:S05]  /*0b10*/  LOP3.LUT R4, R4, 0x400000, RZ, 0xb8, !PT ;  /* 0x0040000004047812 */ /* 0x000fca00078eb8ff */
[----:B------:R4:W-:Y:S02]  /*0b20*/  STS [UR24+0x8], R4 ;  /* 0x00000804ff007988 */ /* 0x0009e40008000818 */
.L_x_26:
[----:B------:R-:W-:Y:S05]  /*0b30*/  BSYNC B2 ;  /* 0x0000000000027941 */ /* 0x000fea0003800000 */
.L_x_23:
[----:B--234-:R-:W2:Y:S02]  /*0b40*/  @!P2 LDS R4, [UR24+0x8] ;  /* 0x00000818ff04a984 */ /* 0x01cea40008000800 */
[----:B--2---:R-:W-:-:S05]  /*0b50*/  @!P2 LOP3.LUT R4, R4, 0x8000, RZ, 0xb8, !PT ;  /* 0x000080000404a812 */ /* 0x004fca00078eb8ff */
[----:B------:R4:W-:Y:S02]  /*0b60*/  @!P2 STS [UR24+0x8], R4 ;  /* 0x00000804ff00a988 */ /* 0x0009e40008000818 */
.L_x_27:
[----:B------:R-:W-:Y:S05]  /*0b70*/  BSYNC B3 ;  /* 0x0000000000037941 */ /* 0x000fea0003800000 */
.L_x_22:
[----:B------:R-:W-:Y:S05]  /*0b80*/  WARPSYNC.ALL ;  /* 0x0000000000007948 */ /* 0x000fea0003800000 */
[----:B------:R-:W-:-:S04]  /*0b90*/  UIADD3 UR29, UR5, 0x80, URZ ;  /* 0x00000080051d7890 */ /* 0x000fc8000fffe03f */
[----:B------:R-:W-:-:S04]  /*0ba0*/  UIADD3 UR28, UP0, UR29, UR30, URZ ;  /* 0x0000001e1d1c7290 */ /* 0x000fc8000ff1e03f */
[----:B------:R-:W-:Y:S01]  /*0bb0*/  ULEA.HI.X.SX32 UR29, UR29, UR31, 0x1, UP0 ;  /* 0x0000001f1d1d7291 */ /* 0x000fe200080f0e3f */
[----:B------:R-:W-:Y:S11]  /*0bc0*/  @P0 BRA `(.L_x_28) ;  /* 0x0000000000280947 */ /* 0x000ff60003800000 */
[----:B--234-:R-:W2:Y:S01]  /*0bd0*/  S2R R4, SR_LANEID ;  /* 0x0000000000047919 */ /* 0x01cea20000000000 */
[----:B------:R-:W-:Y:S05]  /*0be0*/  WARPSYNC.ALL ;  /* 0x0000000000007948 */ /* 0x000fea0003800000 */
[----:B--2---:R-:W-:-:S05]  /*0bf0*/  IMAD.SHL.U32 R8, R4, 0x4, RZ ;  /* 0x0000000404087824 */ /* 0x004fca00078e00ff */
[----:B------:R-:W2:Y:S01]  /*0c00*/  LDS R7, [R8+UR24] ;  /* 0x0000001808077984 */ /* 0x000ea20008000800 */
[----:B------:R-:W-:-:S05]  /*0c10*/  IADD3 R4, P1, R8, UR28, RZ ;  /* 0x0000001c08047c10 */ /* 0x000fca000ff3e0ff */
[----:B------:R-:W-:-:S05]  /*0c20*/  IMAD.X R5, RZ, RZ, UR29, P1 ;  /* 0x0000001dff057e24 */ /* 0x000fca00088e06ff */
[----:B--2---:R2:W5:Y:S01]  /*0c30*/  ATOMG.E.EXCH.STRONG.GPU PT, RZ, [R4], R7 ;  /* 0x0000000704ff73a8 */ /* 0x00456200041ee100 */
[----:B------:R-:W-:-:S04]  /*0c40*/  DEPBAR {5,4,3,2,1,0} ;  /* 0x0000003f0000791a */ /* 0x000fc80000000000 */
[----:B------:R2:W-:Y:S01]  /*0c50*/  UTMACCTL.IV [UR28] ;  /* 0x000000001c0079b9 */ /* 0x0005e20008000000 */
[----:B------:R-:W-:Y:S01]  /*0c60*/  NOP ;  /* 0x0000000000007918 */ /* 0x000fe20000000000 */
.L_x_28:
[----:B------:R-:W-:Y:S05]  /*0c70*/  @P0 BRA `(.L_x_29) ;  /* 0x00000000000c0947 */ /* 0x000fea0003800000 */
[----:B------:R0:W-:Y:S01]  /*0c80*/  UTMACMDFLUSH ;  /* 0x00000000000079b7 */ /* 0x0001e20000000000 */
[----:B------:R-:W-:Y:S05]  /*0c90*/  @P0 BRA `(.L_x_29) ;  /* 0x0000000000040947 */ /* 0x000fea0003800000 */
[----:B------:R-:W-:-:S04]  /*0ca0*/  DEPBAR.LE SB0, 0x0 ;  /* 0x000080000000791a */ /* 0x000fc80000000000 */
.L_x_29:
[----:B------:R-:W-:Y:S05]  /*0cb0*/  WARPSYNC.ALL ;  /* 0x0000000000007948 */ /* 0x000fea0003800000 */
[----:B-----5:R-:W-:Y:S06]  /*0cc0*/  BAR.SYNC.DEFER_BLOCKING 0x0 ;  /* 0x0000000000007b1d */ /* 0x020fec0000010000 */
[----:B------:R-:W-:Y:S02]  /*0cd0*/  BSSY B3, `(.L_x_30) ;  /* 0x000000b000037945 */ /* 0x000fe40003800000 */
[----:B------:R-:W-:Y:S06]  /*0ce0*/  BAR.SYNC.DEFER_BLOCKING 0x0 ;  /* 0x0000000000007b1d */ /* 0x000fec0000010000 */
[----:B------:R1:W-:Y:S01]  /*0cf0*/  @!P0 STS [R12], RZ ;  /* 0x000000ff0c008388 */ /* 0x0003e20000000800 */
[----:B------:R-:W-:Y:S01]  /*0d00*/  NOP ;  /* 0x0000000000007918 */ /* 0x000fe20000000000 */
[----:B------:R-:W-:Y:S05]  /*0d10*/  @P2 BRA `(.L_x_31) ;  /* 0x0000000000182947 */ /* 0x000fea0003800000 */
[----:B--234-:R-:W2:Y:S01]  /*0d20*/  LDS R4, [UR24+0x8] ;  /* 0x00000818ff047984 */ /* 0x01cea20008000800 */
[----:B------:R-:W3:Y:S01]  /*0d30*/  LDC.64 R8, c[0x0][0x220] ;  /* 0x00008800ff087b82 */ /* 0x000ee20000000a00 */
[----:B------:R-:W-:Y:S02]  /*0d40*/  IMAD.MOV.U32 R5, RZ, RZ, 0x70 ;  /* 0x00000070ff057424 */ /* 0x000fe400078e00ff */
[----:B---3--:R3:W-:Y:S03]  /*0d50*/  STS.64 [UR24], R8 ;  /* 0x00000008ff007988 */ /* 0x0087e60008000a18 */
[----:B--2---:R-:W-:-:S05]  /*0d60*/  LOP3.LUT R4, R4, 0x10, R5, 0xd8, !PT ;  /* 0x0000001004047812 */ /* 0x004fca00078ed805 */
[----:B------:R3:W-:Y:S02]  /*0d70*/  STS [UR24+0x8], R4 ;  /* 0x00000804ff007988 */ /* 0x0007e40008000818 */
.L_x_31:
[----:B--2---:R-:W-:Y:S05]  /*0d80*/  BSYNC B3 ;  /* 0x0000000000037941 */ /* 0x004fea0003800000 */
.L_x_30:
[----:B------:R-:W-:Y:S04]  /*0d90*/  BSSY B4, `(.L_x_32) ;  /* 0x0000011000047945 */ /* 0x000fe80003800000 */
[----:B------:R-:W-:Y:S04]  /*0da0*/  BSSY B3, `(.L_x_33) ;  /* 0x000000e000037945 */ /* 0x000fe80003800000 */
[----:B------:R-:W-:Y:S05]  /*0db0*/  @P2 BRA `(.L_x_34) ;  /* 0x0000000000242947 */ /* 0x000fea0003800000 */
[----:B---34-:R-:W2:Y:S01]  /*0dc0*/  LDS R4, [UR24+0x34] ;  /* 0x00003418ff047984 */ /* 0x018ea20008000800 */
[----:B------:R-:W-:-:S05]  /*0dd0*/  IMAD.MOV.U32 R5, RZ, RZ, 0x3f000000 ;  /* 0x3f000000ff057424 */ /* 0x000fca00078e00ff */
[----:B--2---:R-:W-:-:S05]  /*0de0*/  LOP3.LUT R4, R4, 0xff000000, R5, 0xb8, !PT ;  /* 0xff00000004047812 */ /* 0x004fca00078eb805 */
[----:B------:R2:W-:Y:S01]  /*0df0*/  STS [UR24+0x34], R4 ;  /* 0x00003404ff007988 */ /* 0x0005e20008000818 */
[----:B------:R-:W-:Y:S05]  /*0e00*/  @P2 BRA `(.L_x_35) ;  /* 0x00000000001c2947 */ /* 0x000fea0003800000 */
[----:B--2---:R-:W2:Y:S01]  /*0e10*/  LDS R4, [UR24+0x38] ;  /* 0x00003818ff047984 */ /* 0x004ea20008000800 */
[----:B------:R-:W-:-:S05]  /*0e20*/  IMAD.MOV.U32 R5, RZ, RZ, 0xff ;  /* 0x000000ffff057424 */ /* 0x000fca00078e00ff */
[----:B--2---:R-:W-:-:S05]  /*0e30*/  LOP3.LUT R4, R4, 0xff, R5, 0xb8, !PT ;  /* 0x000000ff04047812 */ /* 0x004fca00078eb805 */
[----:B------:R2:W-:Y:S02]  /*0e40*/  STS [UR24+0x38], R4 ;  /* 0x00003804ff007988 */ /* 0x0005e40008000818 */
.L_x_34:
[----:B------:R-:W-:Y:S05]  /*0e50*/  @P2 BREAK B3 ;  /* 0x0000000000032942 */ /* 0x000fea0003800000 */
[----:B------:R-:W-:Y:S05]  /*0e60*/  @P2 BRA `(.L_x_36) ;  /* 0x00000000000c2947 */ /* 0x000fea0003800000 */
[----:B------:R1:W-:Y:S02]  /*0e70*/  STS [UR24+0x20], R0 ;  /* 0x00002000ff007988 */ /* 0x0003e40008000818 */
.L_x_35:
[----:B------:R-:W-:Y:S05]  /*0e80*/  BSYNC B3 ;  /* 0x0000000000037941 */ /* 0x000fea0003800000 */
.L_x_33:
[----:B------:R1:W-:Y:S02]  /*0e90*/  @!P2 STS [UR24+0x24], R6 ;  /* 0x00002406ff00a988 */ /* 0x0003e40008000818 */
.L_x_36:
[----:B------:R-:W-:Y:S05]  /*0ea0*/  BSYNC B4 ;  /* 0x0000000000047941 */ /* 0x000fea0003800000 */
.L_x_32:
[----:B------:R-:W-:Y:S05]  /*0eb0*/  WARPSYNC.ALL ;  /* 0x0000000000007948 */ /* 0x000fea0003800000 */
[----:B------:R-:W-:Y:S04]  /*0ec0*/  BSSY B4, `(.L_x_37) ;  /* 0x000000e000047945 */ /* 0x000fe80003800000 */
[----:B------:R-:W-:Y:S05]  /*0ed0*/  @P2 BRA `(.L_x_38) ;  /* 0x0000000000302947 */ /* 0x000fea0003800000 */
[----:B--234-:R-:W2:Y:S01]  /*0ee0*/  LDS R4, [UR24+0x34] ;  /* 0x00003418ff047984 */ /* 0x01cea20008000800 */
[----:B------:R-:W3:Y:S03]  /*0ef0*/  LDC.64 R8, c[0x0][0x248] ;  /* 0x00009200ff087b82 */ /* 0x000ee60000000a00 */
[----:B-1----:R-:W1:Y:S01]  /*0f00*/  LDS R0, [UR24+0x1c] ;  /* 0x00001c18ff007984 */ /* 0x002e620008000800 */
[C---:B---3--:R-:W-:Y:S01]  /*0f10*/  SHF.L.U64.HI R6, R8.reuse, 0x1, R9 ;  /* 0x0000000108067819 */ /* 0x048fe20000010209 */
[----:B------:R-:W-:-:S03]  /*0f20*/  IMAD.SHL.U32 R5, R8, 0x2, RZ ;  /* 0x0000000208057824 */ /* 0x000fc600078e00ff */
[--C-:B------:R-:W-:Y:S02]  /*0f30*/  SHF.R.U32.HI R7, RZ, 0x4, R6.reuse ;  /* 0x00000004ff077819 */ /* 0x100fe40000011606 */
[----:B------:R-:W-:-:S05]  /*0f40*/  SHF.R.U64 R5, R5, 0x4, R6 ;  /* 0x0000000405057819 */ /* 0x000fca0000001206 */
[----:B------:R3:W-:Y:S01]  /*0f50*/  STS [UR24+0xc], R5 ;  /* 0x00000c05ff007988 */ /* 0x0007e20008000818 */
[----:B--2---:R-:W-:Y:S02]  /*0f60*/  LOP3.LUT R4, R4, 0x7, RZ, 0xb8, !PT ;  /* 0x0000000704047812 */ /* 0x004fe400078eb8ff */
[----:B-1----:R-:W-:-:S03]  /*0f70*/  LOP3.LUT R0, R0, 0xf, R7, 0xb8, !PT ;  /* 0x0000000f00007812 */ /* 0x002fc600078eb807 */
[----:B------:R3:W-:Y:S04]  /*0f80*/  STS [UR24+0x34], R4 ;  /* 0x00003404ff007988 */ /* 0x0007e80008000818 */
[----:B------:R3:W-:Y:S02]  /*0f90*/  STS [UR24+0x1c], R0 ;  /* 0x00001c00ff007988 */ /* 0x0007e40008000818 */
.L_x_38:
[----:B------:R-:W-:Y:S05]  /*0fa0*/  BSYNC B4 ;  /* 0x0000000000047941 */ /* 0x000fea0003800000 */
.L_x_37:
[----:B------:R-:W-:Y:S04]  /*0fb0*/  BSSY B4, `(.L_x_39) ;  /* 0x000001a000047945 */ /* 0x000fe80003800000 */
[----:B------:R-:W-:Y:S04]  /*0fc0*/  BSSY B5, `(.L_x_40) ;  /* 0x0000015000057945 */ /* 0x000fe80003800000 */
[----:B------:R-:W-:Y:S05]  /*0fd0*/  @P2 BRA `(.L_x_41) ;  /* 0x0000000000202947 */ /* 0x000fea0003800000 */
[----:B-1-3--:R-:W1:Y:S02]  /*0fe0*/  LDS R0, [UR24+0x34] ;  /* 0x00003418ff007984 */ /* 0x00ae640008000800 */
[----:B-1----:R-:W-:-:S05]  /*0ff0*/  LOP3.LUT R0, R0, 0x38, RZ, 0xb8, !PT ;  /* 0x0000003800007812 */ /* 0x002fca00078eb8ff */
[----:B------:R1:W-:Y:S01]  /*1000*/  STS [UR24+0x34], R0 ;  /* 0x00003400ff007988 */ /* 0x0003e20008000818 */
[----:B------:R-:W-:Y:S05]  /*1010*/  @P2 BRA `(.L_x_42) ;  /* 0x0000000000202947 */ /* 0x000fea0003800000 */
[----:B-1----:R-:W1:Y:S01]  /*1020*/  LDS R0, [UR24+0x8] ;  /* 0x00000818ff007984 */ /* 0x002e620008000800 */
[----:B------:R-:W-:-:S05]  /*1030*/  IMAD.MOV.U32 R5, RZ, RZ, 0x780 ;  /* 0x00000780ff057424 */ /* 0x000fca00078e00ff */
[----:B-1----:R-:W-:-:S05]  /*1040*/  LOP3.LUT R0, R0, 0x500, R5, 0xd8, !PT ;  /* 0x0000050000007812 */ /* 0x002fca00078ed805 */
[----:B------:R1:W-:Y:S02]  /*1050*/  STS [UR24+0x8], R0 ;  /* 0x00000800ff007988 */ /* 0x0003e40008000818 */
.L_x_41:
[----:B------:R-:W-:Y:S05]  /*1060*/  @P2 BRA `(.L_x_43) ;  /* 0x0000000000282947 */ /* 0x000fea0003800000 */
[----:B-1-3--:R-:W1:Y:S02]  /*1070*/  LDS R0, [UR24+0x8] ;  /* 0x00000818ff007984 */ /* 0x00ae640008000800 */
[----:B-1----:R-:W-:-:S05]  /*1080*/  LOP3.LUT R0, R0, 0x1800, RZ, 0xb8, !PT ;  /* 0x0000180000007812 */ /* 0x002fca00078eb8ff */
[----:B------:R3:W-:Y:S02]  /*1090*/  STS [UR24+0x8], R0 ;  /* 0x00000800ff007988 */ /* 0x0007e40008000818 */
.L_x_42:
[----:B------:R-:W-:Y:S05]  /*10a0*/  @P2 BREAK B5 ;  /* 0x0000000000052942 */ /* 0x000fea0003800000 */
[----:B------:R-:W-:Y:S05]  /*10b0*/  @P2 BRA `(.L_x_44) ;  /* 0x0000000000242947 */ /* 0x000fea0003800000 */
[----:B-1-3--:R-:W1:Y:S01]  /*10c0*/  LDS R0, [UR24+0x8] ;  /* 0x00000818ff007984 */ /* 0x00ae620008000800 */
[----:B------:R-:W-:-:S05]  /*10d0*/  IMAD.MOV.U32 R5, RZ, RZ, 0x6000 ;  /* 0x00006000ff057424 */ /* 0x000fca00078e00ff */
[----:B-1----:R-:W-:-:S04]  /*10e0*/  LOP3.LUT R0, R0, 0x6000, R5, 0xd8, !PT ;  /* 0x0000600000007812 */ /* 0x002fc800078ed805 */
[----:B------:R-:W-:-:S05]  /*10f0*/  LOP3.LUT R0, R0, 0x400000, RZ, 0xb8, !PT ;  /* 0x0040000000007812 */ /* 0x000fca00078eb8ff */
[----:B------:R1:W-:Y:S02]  /*1100*/  STS [UR24+0x8], R0 ;  /* 0x00000800ff007988 */ /* 0x0003e40008000818 */
.L_x_43:
[----:B------:R-:W-:Y:S05]  /*1110*/  BSYNC B5 ;  /* 0x0000000000057941 */ /* 0x000fea0003800000 */
.L_x_40:
[----:B-1-3--:R-:W1:Y:S02]  /*1120*/  @!P2 LDS R0, [UR24+0x8] ;  /* 0x00000818ff00a984 */ /* 0x00ae640008000800 */
[----:B-1----:R-:W-:-:S05]  /*1130*/  @!P2 LOP3.LUT R0, R0, 0x8000, RZ, 0xb8, !PT ;  /* 0x000080000000a812 */ /* 0x002fca00078eb8ff */
[----:B------:R1:W-:Y:S02]  /*1140*/  @!P2 STS [UR24+0x8], R0 ;  /* 0x00000800ff00a988 */ /* 0x0003e40008000818 */
.L_x_44:
[----:B------:R-:W-:Y:S05]  /*1150*/  BSYNC B4 ;  /* 0x0000000000047941 */ /* 0x000fea0003800000 */
.L_x_39:
[----:B------:R-:W-:Y:S05]  /*1160*/  WARPSYNC.ALL ;  /* 0x0000000000007948 */ /* 0x000fea0003800000 */
[----:B------:R1:W-:Y:S01]  /*1170*/  STL [R1], RZ ;  /* 0x000000ff01007387 */ /* 0x0003e20000100800 */
[----:B------:R-:W-:Y:S01]  /*1180*/  UIADD3 UR5, UR5, 0x100, URZ ;  /* 0x0000010005057890 */ /* 0x000fe2000fffe03f */
[----:B------:R-:W-:Y:S02]  /*1190*/  ISETP.GE.AND P1, PT, R13, 0x1, PT ;  /* 0x000000010d00780c */ /* 0x000fe40003f26270 */
[----:B------:R-:W-:Y:S01]  /*11a0*/  SHF.R.U32.HI R6, RZ, 0x5, R3 ;  /* 0x00000005ff067819 */ /* 0x000fe20000011603 */
[----:B------:R-:W-:-:S04]  /*11b0*/  UIADD3 UR30, UP0, UR5, UR30, URZ ;  /* 0x0000001e051e7290 */ /* 0x000fc8000ff1e03f */
[----:B------:R-:W-:Y:S01]  /*11c0*/  ULEA.HI.X.SX32 UR31, UR5, UR31, 0x1, UP0 ;  /* 0x0000001f051f7291 */ /* 0x000fe200080f0e3f */
[----:B-1----:R-:W-:Y:S11]  /*11d0*/  @P0 BRA `(.L_x_45) ;  /* 0x0000000000280947 */ /* 0x002ff60003800000 */
[----:B---3--:R-:W1:Y:S01]  /*11e0*/  S2R R0, SR_LANEID ;  /* 0x0000000000007919 */ /* 0x008e620000000000 */
[----:B------:R-:W-:Y:S05]  /*11f0*/  WARPSYNC.ALL ;  /* 0x0000000000007948 */ /* 0x000fea0003800000 */
[----:B-1----:R-:W-:-:S05]  /*1200*/  IMAD.SHL.U32 R0, R0, 0x4, RZ ;  /* 0x0000000400007824 */ /* 0x002fca00078e00ff */
[----:B------:R-:W1:Y:S01]  /*1210*/  LDS R7, [R0+UR24] ;  /* 0x0000001800077984 */ /* 0x000e620008000800 */
[----:B--2-4-:R-:W-:-:S05]  /*1220*/  IADD3 R4, P3, R0, UR30, RZ ;  /* 0x0000001e00047c10 */ /* 0x014fca000ff7e0ff */
[----:B------:R-:W-:-:S05]  /*1230*/  IMAD.X R5, RZ, RZ, UR31, P3 ;  /* 0x0000001fff057e24 */ /* 0x000fca00098e06ff */
[----:B-1----:R1:W5:Y:S01]  /*1240*/  ATOMG.E.EXCH.STRONG.GPU PT, RZ, [R4], R7 ;  /* 0x0000000704ff73a8 */ /* 0x00236200041ee100 */
[----:B------:R-:W-:-:S04]  /*1250*/  DEPBAR {5,4,3,2,1,0} ;  /* 0x0000003f0000791a */ /* 0x000fc80000000000 */
[----:B------:R1:W-:Y:S01]  /*1260*/  UTMACCTL.IV [UR30] ;  /* 0x000000001e0079b9 */ /* 0x0003e20008000000 */
[----:B------:R-:W-:Y:S01]  /*1270*/  NOP ;  /* 0x0000000000007918 */ /* 0x000fe20000000000 */
.L_x_45:
[----:B------:R-:W-:Y:S05]  /*1280*/  @P0 BRA `(.L_x_46) ;  /* 0x00000000000c0947 */ /* 0x000fea0003800000 */
[----:B------:R0:W-:Y:S01]  /*1290*/  UTMACMDFLUSH ;  /* 0x00000000000079b7 */ /* 0x0001e20000000000 */
[----:B------:R-:W-:Y:S05]  /*12a0*/  @P0 BRA `(.L_x_46) ;  /* 0x0000000000040947 */ /* 0x000fea0003800000 */
[----:B------:R-:W-:-:S04]  /*12b0*/  DEPBAR.LE SB0, 0x0 ;  /* 0x000080000000791a */ /* 0x000fc80000000000 */
.L_x_46:
[----:B------:R1:W-:Y:S01]  /*12c0*/  STL [R1+0x4], RZ ;  /* 0x000004ff01007387 */ /* 0x0003e20000100800 */
[----:B------:R-:W-:Y:S05]  /*12d0*/  WARPSYNC.ALL ;  /* 0x0000000000007948 */ /* 0x000fea0003800000 */
[----:B------:R1:W-:Y:S01]  /*12e0*/  STL [R1+0x8], RZ ;  /* 0x000008ff01007387 */ /* 0x0003e20000100800 */
[----:B-----5:R-:W-:Y:S01]  /*12f0*/  VOTEU.ALL UP3, P2 ;  /* 0x00000000003f7886 */ /* 0x020fe20001060000 */
[----:B------:R-:W-:Y:S01]  /*1300*/  UMOV UR6, 0x1 ;  /* 0x0000000100067882 */ /* 0x000fe20000000000 */
[----:B------:R-:W-:Y:S01]  /*1310*/  VOTEU.ALL UP2, P2 ;  /* 0x00000000003f7886 */ /* 0x000fe20001040000 */
[----:B------:R1:W-:Y:S01]  /*1320*/  STL [R1+0xc], RZ ;  /* 0x00000cff01007387 */ /* 0x0003e20000100800 */
[----:B------:R-:W-:Y:S01]  /*1330*/  VOTEU.ALL UP1, P2 ;  /* 0x00000000003f7886 */ /* 0x000fe20001020000 */
[----:B------:R-:W-:-:S04]  /*1340*/  @!UP3 UIADD3 UR8, -UR6, 0x100000, URZ ;  /* 0x001000000608b890 */ /* 0x000fc8000fffe13f */
[----:B------:R-:W-:Y:S02]  /*1350*/  @!UP3 USHF.L.U32 UR9, UR8, 0xb, URZ ;  /* 0x0000000b0809b899 */ /* 0x000fe4000800063f */
[----:B------:R-:W-:Y:S01]  /*1360*/  @!UP3 USHF.L.U32 UR8, UR8, 0x1, URZ ;  /* 0x000000010808b899 */ /* 0x000fe2000800063f */
[----:B------:R-:W-:Y:S01]  /*1370*/  R2UR UR25, R6 ;  /* 0x00000000061972ca */ /* 0x000fe200000e0000 */
[----:B------:R1:W-:Y:S01]  /*1380*/  STL [R1+0x10], RZ ;  /* 0x000010ff01007387 */ /* 0x0003e20000100800 */
[----:B------:R-:W-:-:S04]  /*1390*/  @!UP3 UIADD3 UR12, -UR6, 0x100000, URZ ;  /* 0x00100000060cb890 */ /* 0x000fc8000fffe13f */
[----:B------:R-:W-:Y:S02]  /*13a0*/  @!UP3 USHF.L.U32 UR13, UR12, 0xb, URZ ;  /* 0x0000000b0c0db899 */ /* 0x000fe4000800063f */
[----:B------:R-:W-:Y:S01]  /*13b0*/  @!UP3 USHF.L.U32 UR12, UR12, 0x1, URZ ;  /* 0x000000010c0cb899 */ /* 0x000fe2000800063f */
[----:B------:R-:W-:Y:S01]  /*13c0*/  CS2R R24, SRZ ;  /* 0x0000000000187805 */ /* 0x000fe2000001ff00 */
[----:B------:R-:W-:-:S04]  /*13d0*/  @!UP3 UIADD3 UR16, -UR6, 0x100000, URZ ;  /* 0x001000000610b890 */ /* 0x000fc8000fffe13f */
[----:B------:R-:W-:Y:S02]  /*13e0*/  @!UP3 USHF.L.U32 UR17, UR16, 0xb, URZ ;  /* 0x0000000b1011b899 */ /* 0x000fe4000800063f */
[----:B------:R-:W-:Y:S01]  /*13f0*/  @!UP3 USHF.L.U32 UR16, UR16, 0x1, URZ ;  /* 0x000000011010b899 */ /* 0x000fe2000800063f */
[----:B------:R1:W-:Y:S01]  /*1400*/  STL [R1+0x14], RZ ;  /* 0x000014ff01007387 */ /* 0x0003e20000100800 */
[----:B------:R-:W-:Y:S01]  /*1410*/  VOTEU.ALL UP0, P2 ;  /* 0x00000000003f7886 */ /* 0x000fe20001000000 */
[----:B------:R-:W-:-:S04]  /*1420*/  @!UP3 UIADD3 UR6, -UR6, 0x100000, URZ ;  /* 0x001000000606b890 */ /* 0x000fc8000fffe13f */
[----:B------:R-:W-:Y:S02]  /*1430*/  @!UP3 USHF.L.U32 UR7, UR6, 0xb, URZ ;  /* 0x0000000b0607b899 */ /* 0x000fe4000800063f */
[----:B------:R-:W-:Y:S01]  /*1440*/  @!UP3 USHF.L.U32 UR6, UR6, 0x1, URZ ;  /* 0x000000010606b899 */ /* 0x000fe2000800063f */
[----:B------:R-:W-:Y:S01]  /*1450*/  CS2R R26, SRZ ;  /* 0x00000000001a7805 */ /* 0x000fe2000001ff00 */
[----:B------:R1:W-:Y:S01]  /*1460*/  STL [R1+0x18], RZ ;  /* 0x000018ff01007387 */ /* 0x0003e20000100800 */
[----:B------:R-:W-:Y:S01]  /*1470*/  VOTEU.ALL UP3, P2 ;  /* 0x00000000003f7886 */ /* 0x000fe20001060000 */
[----:B------:R-:W-:Y:S01]  /*1480*/  USHF.L.U32 UR15, UR32, 0x8, URZ ;  /* 0x00000008200f7899 */ /* 0x000fe2000800063f */
[----:B------:R-:W-:Y:S01]  /*1490*/  CS2R R28, SRZ ;  /* 0x00000000001c7805 */ /* 0x000fe2000001ff00 */
[----:B------:R1:W-:Y:S01]  /*14a0*/  STL [R1+0x1c], RZ ;  /* 0x00001cff01007387 */ /* 0x0003e20000100800 */
[----:B------:R-:W-:Y:S01]  /*14b0*/  USHF.L.U32 UR11, UR33, 0x8, URZ ;  /* 0x00000008210b7899 */ /* 0x000fe2000800063f */
[----:B------:R-:W-:-:S02]  /*14c0*/  CS2R R30, SRZ ;  /* 0x00000000001e7805 */ /* 0x000fc4000001ff00 */
[----:B------:R-:W-:Y:S01]  /*14d0*/  CS2R R32, SRZ ;  /* 0x0000000000207805 */ /* 0x000fe2000001ff00 */
[----:B------:R1:W-:Y:S01]  /*14e0*/  STL [R1+0x20], RZ ;  /* 0x000020ff01007387 */ /* 0x0003e20000100800 */
[----:B------:R-:W-:Y:S02]  /*14f0*/  CS2R R34, SRZ ;  /* 0x0000000000227805 */ /* 0x000fe4000001ff00 */
[----:B------:R-:W-:Y:S02]  /*1500*/  CS2R R36, SRZ ;  /* 0x0000000000247805 */ /* 0x000fe4000001ff00 */
[----:B------:R-:W-:Y:S01]  /*1510*/  CS2R R38, SRZ ;  /* 0x0000000000267805 */ /* 0x000fe2000001ff00 */
[----:B------:R1:W-:Y:S01]  /*1520*/  STL [R1+0x24], RZ ;  /* 0x000024ff01007387 */ /* 0x0003e20000100800 */
[----:B------:R-:W-:Y:S02]  /*1530*/  CS2R R40, SRZ ;  /* 0x0000000000287805 */ /* 0x000fe4000001ff00 */
        /* <DEDUP_REMOVED lines=72> */
[----:B------:R-:W-:Y:S01]  /*19c0*/  CS2R R150, SRZ ;  /* 0x0000000000967805 */ /* 0x000fe2000001ff00 */
[----:B------:R1:W-:Y:S04]  /*19d0*/  STL [R1+0x70], RZ ;  /* 0x000070ff01007387 */ /* 0x0003e80000100800 */
        /* <DEDUP_REMOVED lines=16> */
[----:B------:R1:W-:Y:S01]  /*1ae0*/  STL [R1+0xb4], RZ ;  /* 0x0000b4ff01007387 */ /* 0x0003e20000100800 */
[----:B------:R-:W-:Y:S06]  /*1af0*/  BAR.SYNC.DEFER_BLOCKING 0x0 ;  /* 0x0000000000007b1d */ /* 0x000fec0000010000 */
[----:B------:R1:W-:Y:S04]  /*1b00*/  STL [R1+0xb8], RZ ;  /* 0x0000b8ff01007387 */ /* 0x0003e80000100800 */
[----:B------:R1:W-:Y:S04]  /*1b10*/  STL [R1+0xbc], RZ ;  /* 0x0000bcff01007387 */ /* 0x0003e80000100800 */
[----:B------:R1:W-:Y:S04]  /*1b20*/  STL [R1+0xc0], RZ ;  /* 0x0000c0ff01007387 */ /* 0x0003e80000100800 */
[----:B------:R1:W-:Y:S04]  /*1b30*/  STL [R1+0xc4], RZ ;  /* 0x0000c4ff01007387 */ /* 0x0003e80000100800 */
[----:B------:R1:W-:Y:S04]  /*1b40*/  STL [R1+0xc8], RZ ;  /* 0x0000c8ff01007387 */ /* 0x0003e80000100800 */
[----:B------:R-:W2:Y:S02]  /*1b50*/  FENCE.VIEW.ASYNC.S ;  /* 0x00000000000073c6 */ /* 0x000ea40000000000 */
[----:B--2---:R1:W2:Y:S02]  /*1b60*/  @!UP2 SYNCS.EXCH.64 URZ, [UR24+0x20000], UR8 ;  /* 0x02000008183fa5b2 */ /* 0x0042a40008000100 */
        /* <DEDUP_REMOVED lines=20> */
[----:B--2---:R-:W-:Y:S06]  /*1cb0*/  BAR.SYNC.DEFER_BLOCKING 0x0 ;  /* 0x0000000000007b1d */ /* 0x004fec0000010000 */
[----:B------:R1:W-:Y:S04]  /*1cc0*/  STL [R1+0x11c], RZ ;  /* 0x00011cff01007387 */ /* 0x0003e80000100800 */
[----:B------:R1:W-:Y:S04]  /*1cd0*/  STL [R1+0x120], RZ ;  /* 0x000120ff01007387 */ /* 0x0003e80000100800 */
[----:B------:R1:W-:Y:S04]  /*1ce0*/  STL [R1+0x124], RZ ;  /* 0x000124ff01007387 */ /* 0x0003e80000100800 */
[----:B------:R1:W-:Y:S04]  /*1cf0*/  STL [R1+0x128], RZ ;  /* 0x000128ff01007387 */ /* 0x0003e80000100800 */
[----:B------:R1:W-:Y:S01]  /*1d00*/  STL [R1+0x12c], RZ ;  /* 0x00012cff01007387 */ /* 0x0003e20000100800 */
[----:B------:R1:W2:Y:S03]  /*1d10*/  @!UP1 SYNCS.EXCH.64 URZ, [UR24+0x20008], UR12 ;  /* 0x0200080c183f95b2 */ /* 0x0002a60008000100 */
        /* <DEDUP_REMOVED lines=55> */
[----:B------:R1:W-:Y:S01]  /*2090*/  STL [R1+0x1fc], RZ ;  /* 0x0001fcff01007387 */ /* 0x0003e20000100800 */
[----:B------:R-:W-:Y:S05]  /*20a0*/  @!P1 BRA `(.L_x_47) ;  /* 0x00000018009c9947 */ /* 0x000fea0003800000 */
[----:B------:R1:W-:Y:S01]  /*20b0*/  STL [R1], RZ ;  /* 0x000000ff01007387 */ /* 0x0003e20000100800 */
[----:B------:R-:W-:Y:S02]  /*20c0*/  CS2R R24, SRZ ;  /* 0x0000000000187805 */ /* 0x000fe4000001ff00 */
[----:B------:R-:W-:Y:S02]  /*20d0*/  CS2R R26, SRZ ;  /* 0x00000000001a7805 */ /* 0x000fe4000001ff00 */
[----:B------:R-:W-:Y:S01]  /*20e0*/  CS2R R28, SRZ ;  /* 0x00000000001c7805 */ /* 0x000fe2000001ff00 */
[----:B------:R1:W-:Y:S01]  /*20f0*/  STL [R1+0x4], RZ ;  /* 0x000004ff01007387 */ /* 0x0003e20000100800 */
[----:B------:R-:W-:Y:S02]  /*2100*/  CS2R R30, SRZ ;  /* 0x00000000001e7805 */ /* 0x000fe4000001ff00 */
[----:B------:R-:W-:Y:S02]  /*2110*/  CS2R R32, SRZ ;  /* 0x0000000000207805 */ /* 0x000fe4000001ff00 */
[----:B------:R-:W-:Y:S01]  /*2120*/  CS2R R34, SRZ ;  /* 0x0000000000227805 */ /* 0x000fe2000001ff00 */
[----:B------:R1:W-:Y:S01]  /*2130*/  STL [R1+0x8], RZ ;  /* 0x000008ff01007387 */ /* 0x0003e20000100800 */
[----:B------:R-:W-:-:S02]  /*2140*/  CS2R R36, SRZ ;  /* 0x0000000000247805 */ /* 0x000fc4000001ff00 */
        /* <DEDUP_REMOVED lines=75> */
[----:B------:R-:W-:Y:S01]  /*2600*/  CS2R R150, SRZ ;  /* 0x0000000000967805 */ /* 0x000fe2000001ff00 */
[----:B------:R-:W-:Y:S01]  /*2610*/  UMOV UR5, URZ ;  /* 0x0000003f00057c82 */ /* 0x000fe20008000000 */
[----:B------:R-:W-:Y:S01]  /*2620*/  UMOV UR10, URZ ;  /* 0x0000003f000a7c82 */ /* 0x000fe20008000000 */
        /* <DEDUP_REMOVED lines=105> */
[----:B------:R1:W-:Y:S02]  /*2cc0*/  STL [R1+0x1fc], RZ ;  /* 0x0001fcff01007387 */ /* 0x0003e40000100800 */
.L_x_49:
[----:B--2---:R-:W-:Y:S01]  /*2cd0*/  BAR.SYNC.DEFER_BLOCKING 0x0 ;  /* 0x0000000000007b1d */ /* 0x004fe20000010000 */
[----:B------:R-:W-:Y:S01]  /*2ce0*/  ULEA UR18, UR5, UR24, 0x3 ;  /* 0x0000001805127291 */ /* 0x000fe2000f8e183f */
[----:B---3--:R-:W-:Y:S01]  /*2cf0*/  @!P2 IMAD.MOV.U32 R0, RZ, RZ, 0x8000 ;  /* 0x00008000ff00a424 */ /* 0x008fe200078e00ff */
[----:B------:R-:W-:Y:S01]  /*2d00*/  ELECT P0, URZ, PT ;  /* 0x00000000003f782f */ /* 0x000fe20003800000 */
[----:B-1----:R-:W-:-:S03]  /*2d10*/  ULEA UR8, UR5, UR24, 0xe ;  /* 0x0000001805087291 */ /* 0x002fc6000f8e703f */
[----:B------:R-:W-:Y:S02]  /*2d20*/  ISETP.LT.U32.AND P0, PT, R2, 0x20, P0 ;  /* 0x000000200200780c */ /* 0x000fe40000701070 */
[----:B------:R-:W-:Y:S01]  /*2d30*/  ELECT P1, URZ, PT ;  /* 0x00000000003f782f */ /* 0x000fe20003820000 */
[----:B------:R-:W-:-:S03]  /*2d40*/  UIADD3 UR12, UR8, 0x10000, URZ ;  /* 0x00010000080c7890 */ /* 0x000fc6000fffe03f */
[----:B------:R-:W-:Y:S01]  /*2d50*/  ISETP.LT.U32.AND P1, PT, R2, 0x20, P1 ;  /* 0x000000200200780c */ /* 0x000fe20000f21070 */
[----:B------:R-:W-:-:S06]  /*2d60*/  UMOV UR14, UR10 ;  /* 0x0000000a000e7c82 */ /* 0x000fcc0008000000 */
[----:B------:R-:W-:Y:S01]  /*2d70*/  VOTEU.ANY UP0, P0 ;  /* 0x00000000003f7886 */ /* 0x000fe20000000100 */
[----:B------:R-:W-:Y:S01]  /*2d80*/  VOTEU.ANY UP2, P0 ;  /* 0x00000000003f7886 */ /* 0x000fe20000040100 */
[----:B------:R1:W-:Y:S01]  /*2d90*/  @!P2 SYNCS.ARRIVE.TRANS64 RZ, [UR18+0x20000], R0 ;  /* 0x02000000ffffa9a7 */ /* 0x0003e20008000012 */
[----:B------:R2:W-:Y:S06]  /*2da0*/  MEMBAR.ALL.CTA ;  /* 0x0000000000007992 */ /* 0x0005ec0000008000 */
[----:B--2---:R-:W2:Y:S01]  /*2db0*/  FENCE.VIEW.ASYNC.S ;  /* 0x00000000000073c6 */ /* 0x004ea20000000000 */
[----:B------:R-:W-:Y:S01]  /*2dc0*/  @UP0 UIADD3 UR9, UR18, 0x20000, URZ ;  /* 0x0002000012090890 */ /* 0x000fe2000fffe03f */
[----:B------:R-:W-:Y:S01]  /*2dd0*/  @UP0 UMOV UR6, UR26 ;  /* 0x0000001a00060c82 */ /* 0x000fe20008000000 */
[----:B------:R-:W-:Y:S01]  /*2de0*/  @UP0 UMOV UR7, UR27 ;  /* 0x0000001b00070c82 */ /* 0x000fe20008000000 */
[----:B--2---:R-:W-:Y:S01]  /*2df0*/  VOTEU.ANY UP1, P1 ;  /* 0x00000000003f7886 */ /* 0x004fe20000820100 */
[----:B------:R-:W-:Y:S01]  /*2e00*/  VOTEU.ANY UP3, P1 ;  /* 0x00000000003f7886 */ /* 0x000fe20000860100 */
[----:B-1----:R-:W-:-:S03]  /*2e10*/  IMAD.U32 R0, RZ, RZ, UR4 ;  /* 0x00000004ff007e24 */ /* 0x002fc6000f8e00ff */
[----:B------:R-:W-:Y:S01]  /*2e20*/  @UP1 UIADD3 UR13, UR18, 0x20000, URZ ;  /* 0x00020000120d1890 */ /* 0x000fe2000fffe03f */
[----:B------:R-:W-:Y:S01]  /*2e30*/  @UP1 UMOV UR16, UR28 ;  /* 0x0000001c00101c82 */ /* 0x000fe20008000000 */
[----:B------:R-:W-:Y:S01]  /*2e40*/  @UP1 UMOV UR17, UR29 ;  /* 0x0000001d00111c82 */ /* 0x000fe20008000000 */
[----:B------:R-:W-:Y:S01]  /*2e50*/  SHF.L.U32 R0, R0, 0x1f, RZ ;  /* 0x0000001f00007819 */ /* 0x000fe200000006ff */
[----:B------:R-:W-:Y:S06]  /*2e60*/  BAR.SYNC.DEFER_BLOCKING 0x0 ;  /* 0x0000000000007b1d */ /* 0x000fec0000010000 */
[----:B------:R1:W-:Y:S02]  /*2e70*/  @UP2 UTMALDG.2D [UR8], [UR6] ;  /* 0x00000008060025b4 */ /* 0x0003e40008008000 */
[----:B------:R-:W-:Y:S06]  /*2e80*/  BAR.SYNC.DEFER_BLOCKING 0x0 ;  /* 0x0000000000007b1d */ /* 0x000fec0000010000 */
[----:B------:R1:W-:Y:S02]  /*2e90*/  @UP3 UTMALDG.2D [UR12], [UR16] ;  /* 0x0000000c100035b4 */ /* 0x0003e40008008000 */
[----:B------:R-:W-:Y:S06]  /*2ea0*/  BAR.SYNC.DEFER_BLOCKING 0x0 ;  /* 0x0000000000007b1d */ /* 0x000fec0000010000 */
[----:B------:R-:W2:Y:S02]  /*2eb0*/  SYNCS.PHASECHK.TRANS64.TRYWAIT P0, [UR18+0x20000], R0 ;  /* 0x02000000ff0075a7 */ /* 0x000ea40008000152 */
[----:B-12---:R-:W-:Y:S05]  /*2ec0*/  @!P0 BRA `(.L_x_48) ;  /* 0x00000020005c8947 */ /* 0x006fea0003800000 */
.L_x_50:
[----:B------:R-:W-:Y:S01]  /*2ed0*/  STL.64 [R1+0x268], R150 ;  /* 0x0002689601007387 */ /* 0x000fe20000100a00 */
[----:B------:R-:W-:Y:S01]  /*2ee0*/  USHF.L.U32 UR6, UR25, 0x6, URZ ;  /* 0x0000000619067899 */ /* 0x000fe2000800063f */
[----:B------:R-:W1:Y:S02]  /*2ef0*/  LDC R0, c[0x0][0x230] ;  /* 0x00008c00ff007b82 */ /* 0x000e640000000800 */
[----:B------:R-:W-:Y:S04]  /*2f00*/  STL.64 [R1+0x260], R148 ;  /* 0x0002609401007387 */ /* 0x000fe80000100a00 */
        /* <DEDUP_REMOVED lines=11> */
[----:B------:R2:W-:Y:S04]  /*2fc0*/  STL.64 [R1+0x200], R124 ;  /* 0x0002007c01007387 */ /* 0x0005e80000100a00 */
[----:B--2---:R-:W2:Y:S04]  /*2fd0*/  LDL.LU.64 R124, [R1] ;  /* 0x00000000017c7983 */ /* 0x004ea80000300a00 */
[----:B------:R-:W2:Y:S04]  /*2fe0*/  LDL.LU.64 R126, [R1+0x8] ;  /* 0x00000800017e7983 */ /* 0x000ea80000300a00 */
        /* <DEDUP_REMOVED lines=61> */
[----:B------:R-:W2:Y:S01]  /*33c0*/  LDL.LU.64 R250, [R1+0x1f8] ;  /* 0x0001f80001fa7983 */ /* 0x000ea20000300a00 */
[----:B------:R-:W-:-:S02]  /*33d0*/  ULOP3.LUT UR6, UR6, 0x100, URZ, 0xc0, !UPT ;  /* 0x0000010006067892 */ /* 0x000fc4000f8ec03f */
[----:B------:R-:W-:Y:S02]  /*33e0*/  USHF.R.U32.HI UR7, URZ, 0x4, UR12 ;  /* 0x000000043f077899 */ /* 0x000fe4000801160c */
[----:B------:R-:W-:Y:S02]  /*33f0*/  ULEA.HI UR8, UR8, UR6, URZ, 0x1c ;  /* 0x0000000608087291 */ /* 0x000fe4000f8fe03f */
[----:B------:R-:W-:Y:S02]  /*3400*/  USGXT.U32 UR6, UR7, 0xe ;  /* 0x0000000e0706789a */ /* 0x000fe40008000000 */
[----:B------:R-:W-:Y:S01]  /*3410*/  ULOP3.LUT UR16, UR8, 0x3fff, URZ, 0xc0, !UPT ;  /* 0x00003fff08107892 */ /* 0x000fe2000f8ec03f */
[----:B------:R-:W-:Y:S01]  /*3420*/  UMOV UR19, 0x80000020 ;  /* 0x8000002000137882 */ /* 0x000fe20000000000 */
[----:B------:R-:W-:Y:S02]  /*3430*/  UMOV UR17, 0x80000020 ;  /* 0x8000002000117882 */ /* 0x000fe40000000000 */
[----:B------:R-:W-:Y:S01]  /*3440*/  UIADD3 UR20, UP0, UR16, 0x2, URZ ;  /* 0x0000000210147890 */ /* 0x000fe2000ff1e03f */
[----:B------:R-:W-:Y:S01]  /*3450*/  UMOV UR18, UR6 ;  /* 0x0000000600127c82 */ /* 0x000fe20008000000 */
[----:B------:R-:W-:Y:S01]  /*3460*/  UMOV UR8, URZ ;  /* 0x0000003f00087c82 */ /* 0x000fe20008000000 */
[----:B------:R-:W-:Y:S01]  /*3470*/  UMOV UR22, 0xfffffffe ;  /* 0xfffffffe00167882 */ /* 0x000fe20000000000 */
[----:B------:R-:W-:Y:S01]  /*3480*/  UMOV UR23, 0x7fffffdf ;  /* 0x7fffffdf00177882 */ /* 0x000fe20000000000 */
[----:B------:R-:W-:Y:S01]  /*3490*/  UMOV UR7, URZ ;  /* 0x0000003f00077c82 */ /* 0x000fe20008000000 */
[----:B------:R-:W-:-:S02]  /*34a0*/  UIADD3.X UR21, UR8, -0x7fffffe0, URZ, UP0, !UPT ;  /* 0x8000002008157890 */ /* 0x000fc400087fe43f */
[----:B------:R-:W-:Y:S01]  /*34b0*/  UIADD3.64 UR22, UR6, -UR22, URZ ;  /* 0x8000001606167297 */ /* 0x000fe2000fffe03f */
[----:B--2---:R-:W-:-:S06]  /*34c0*/  WARPGROUP.ARRIVE ;  /* 0x00000000000079c5 */ /* 0x004fcc0000000000 */
[----:B------:R-:W-:Y:S03]  /*34d0*/  HGMMA.64x256x16.F32.BF16 R124, gdesc[UR16], R124, gsb0 ;  /* 0x03e00000107c79f0 */ /* 0x000fe6000800187c */
[----:B------:R-:W-:Y:S02]  /*34e0*/  WARPGROUP.DEPBAR.LE gsb0, 0x0 ;  /* 0x00008000000079c5 */ /* 0x000fe40000010000 */
[----:B------:R-:W-:-:S15]  /*34f0*/  WARPGROUP.ARRIVE ;  /* 0x00000000000079c5 */ /* 0x000fde0000000000 */
[----:B------:R-:W-:-:S08]  /*3500*/  NOP ;  /* 0x0000000000007918 */ /* 0x000fd00000000000 */
[----:B------:R-:W-:Y:S03]  /*3510*/  HGMMA.64x256x16.F32.BF16 R124, gdesc[UR20], R124, gsb0 ;  /* 0x03e00000147c79f0 */ /* 0x000fe6000800187c */
[----:B------:R-:W-:Y:S02]  /*3520*/  WARPGROUP.DEPBAR.LE gsb0, 0x0 ;  /* 0x00008000000079c5 */ /* 0x000fe40000010000 */
[----:B------:R-:W-:Y:S04]  /*3530*/  STL.64 [R1], R124 ;  /* 0x0000007c01007387 */ /* 0x000fe80000100a00 */
        /* <DEDUP_REMOVED lines=63> */
[----:B--2---:R-:W2:Y:S04]  /*3930*/  LDL.LU.64 R150, [R1+0x268] ;  /* 0x0002680001967983 */ /* 0x004ea80000300a00 */
        /* <DEDUP_REMOVED lines=13> */
[----:B------:R-:W-:-:S02]  /*3a10*/  UIADD3.64 UR16, UR20, 0x1fe, URZ ;  /* 0x000001fe14107897 */ /* 0x000fc4000fffe03f */
[----:B------:R-:W-:Y:S02]  /*3a20*/  UIADD3.64 UR20, UR20, 0x200, URZ ;  /* 0x0000020014147897 */ /* 0x000fe4000fffe03f */
[----:B------:R-:W-:Y:S02]  /*3a30*/  UIADD3 UR10, UR10, 0x20, URZ ;  /* 0x000000200a0a7890 */ /* 0x000fe4000fffe03f */
[----:B------:R-:W-:-:S04]  /*3a40*/  UIADD3 UR5, UR5, 0x1, URZ ;  /* 0x0000000105057890 */ /* 0x000fc8000fffe03f */
[----:B-1----:R-:W-:Y:S01]  /*3a50*/  ISETP.LE.AND P0, PT, R0, UR10, PT ;  /* 0x0000000a00007c0c */ /* 0x002fe2000bf03270 */
[----:B------:R-:W-:-:S04]  /*3a60*/  UISETP.NE.U32.AND UP0, UPT, UR5, 0x4, UPT ;  /* 0x000000040500788c */ /* 0x000fc8000bf05070 */
[----:B------:R-:W-:Y:S02]  /*3a70*/  USEL UR6, URZ, 0x1, UP0 ;  /* 0x000000013f067887 */ /* 0x000fe40008000000 */
[----:B------:R-:W-:Y:S02]  /*3a80*/  USEL UR5, UR5, URZ, UP0 ;  /* 0x0000003f05057287 */ /* 0x000fe40008000000 */
[----:B------:R-:W-:Y:S01]  /*3a90*/  ULOP3.LUT UR4, UR4, UR6, URZ, 0x3c, !UPT ;  /* 0x0000000604047292 */ /* 0x000fe2000f8e3c3f */
[----:B--2---:R-:W-:-:S06]  /*3aa0*/  WARPGROUP.ARRIVE ;  /* 0x00000000000079c5 */ /* 0x004fcc0000000000 */
[----:B------:R-:W-:Y:S03]  /*3ab0*/  HGMMA.64x256x16.F32.BF16 R24, gdesc[UR16], R24, gsb0 ;  /* 0x03e00000101879f0 */ /* 0x000fe60008001818 */
[----:B------:R-:W-:Y:S02]  /*3ac0*/  WARPGROUP.DEPBAR.LE gsb0, 0x0 ;  /* 0x00008000000079c5 */ /* 0x000fe40000010000 */
[----:B------:R-:W-:-:S15]  /*3ad0*/  WARPGROUP.ARRIVE ;  /* 0x00000000000079c5 */ /* 0x000fde0000000000 */
[----:B------:R-:W-:-:S08]  /*3ae0*/  NOP ;  /* 0x0000000000007918 */ /* 0x000fd00000000000 */
[----:B------:R-:W-:Y:S03]  /*3af0*/  HGMMA.64x256x16.F32.BF16 R24, gdesc[UR20], R24, gsb0 ;  /* 0x03e00000141879f0 */ /* 0x000fe60008001818 */
[----:B------:R-:W-:Y:S02]  /*3b00*/  WARPGROUP.DEPBAR.LE gsb0, 0x0 ;  /* 0x00008000000079c5 */ /* 0x000fe40000010000 */
[----:B---3--:R-:W-:Y:S05]  /*3b10*/  @!P0 BRA `(.L_x_49) ;  /* 0xfffffff0006c8947 */ /* 0x008fea000383ffff */
.L_x_47:
[----:B------:R5:W-:Y:S04]  /*3b20*/  STL [R1+0x20c], R148 ;  /* 0x00020c9401007387 */ /* 0x000be80000100800 */
[----:B------:R-:W3:Y:S01]  /*3b30*/  LDL.LU R8, [R1] ;  /* 0x0000000001087983 */ /* 0x000ee20000300800 */
[----:B--2---:R-:W-:Y:S06]  /*3b40*/  BAR.SYNC.DEFER_BLOCKING 0x0 ;  /* 0x0000000000007b1d */ /* 0x004fec0000010000 */
[----:B-----5:R-:W2:Y:S04]  /*3b50*/  LDL.LU R148, [R1+0x4] ;  /* 0x0000040001947983 */ /* 0x020ea80000300800 */
[----:B------:R5:W-:Y:S04]  /*3b60*/  STL [R1+0x208], R149 ;  /* 0x0002089501007387 */ /* 0x000be80000100800 */
[----:B-----5:R-:W5:Y:S01]  /*3b70*/  LDL.LU R149, [R1+0xc] ;  /* 0x00000c0001957983 */ /* 0x020f620000300800 */
[----:B------:R-:W4:Y:S03]  /*3b80*/  @!P2 SYNCS.CCTL.IV [UR24+0x20000] ;  /* 0x02000000ff00a9b1 */ /* 0x000f260008000018 */
[----:B------:R-:W5:Y:S04]  /*3b90*/  LDL.LU R9, [R1+0x8] ;  /* 0x0000080001097983 */ /* 0x000f680000300800 */
[----:B------:R1:W-:Y:S01]  /*3ba0*/  STL [R1+0x204], R150 ;  /* 0x0002049601007387 */ /* 0x0003e20000100800 */
[----:B----4-:R-:W-:Y:S06]  /*3bb0*/  BAR.SYNC.DEFER_BLOCKING 0x0 ;  /* 0x0000000000007b1d */ /* 0x010fec0000010000 */
[----:B-1----:R-:W4:Y:S04]  /*3bc0*/  LDL.LU R150, [R1+0x14] ;  /* 0x0000140001967983 */ /* 0x002f280000300800 */
[----:B------:R-:W4:Y:S04]  /*3bd0*/  LDL.LU R10, [R1+0x10] ;  /* 0x00001000010a7983 */ /* 0x000f280000300800 */
[----:B------:R1:W-:Y:S01]  /*3be0*/  STL [R1+0x200], R151 ;  /* 0x0002009701007387 */ /* 0x0003e20000100800 */
[----:B------:R-:W1:Y:S02]  /*3bf0*/  @!P2 SYNCS.CCTL.IV [UR24+0x20008] ;  /* 0x02000800ff00a9b1 */ /* 0x000e640008000018 */
[----:B-1----:R-:W-:Y:S06]  /*3c00*/  BAR.SYNC.DEFER_BLOCKING 0x0 ;  /* 0x0000000000007b1d */ /* 0x002fec0000010000 */
[----:B------:R-:W4:Y:S04]  /*3c10*/  LDL.LU R151, [R1+0x1c] ;  /* 0x00001c0001977983 */ /* 0x000f280000300800 */
[----:B------:R-:W4:Y:S04]  /*3c20*/  LDL.LU R11, [R1+0x18] ;  /* 0x00001800010b7983 */ /* 0x000f280000300800 */
[----:B------:R-:W4:Y:S04]  /*3c30*/  LDL.LU R3, [R1+0x24] ;  /* 0x0000240001037983 */ /* 0x000f280000300800 */
[----:B------:R-:W4:Y:S04]  /*3c40*/  LDL.LU R4, [R1+0x20] ;  /* 0x0000200001047983 */ /* 0x000f280000300800 */
[----:B------:R-:W4:Y:S01]  /*3c50*/  LDL.LU R2, [R1+0x2c] ;  /* 0x00002c0001027983 */ /* 0x000f220000300800 */
[----:B------:R-:W1:Y:S03]  /*3c60*/  @!P2 SYNCS.CCTL.IV [UR24+0x20010] ;  /* 0x02001000ff00a9b1 */ /* 0x000e660008000018 */
[----:B------:R-:W4:Y:S04]  /*3c70*/  LDL.LU R5, [R1+0x28] ;  /* 0x0000280001057983 */ /* 0x000f280000300800 */
        /* <DEDUP_REMOVED lines=105> */
[----:B---3--:R-:W3:Y:S04]  /*4310*/  LDL.LU R0, [R1+0x1d0] ;  /* 0x0001d00001007983 */ /* 0x008ee80000300800 */
[----:B------:R-:W3:Y:S04]  /*4320*/  LDL.LU R200, [R1+0x1dc] ;  /* 0x0001dc0001c87983 */ /* 0x000ee80000300800 */
[----:B------:R-:W3:Y:S04]  /*4330*/  LDL.LU R191, [R1+0x1d8] ;  /* 0x0001d80001bf7983 */ /* 0x000ee80000300800 */
[----:B------:R-:W3:Y:S04]  /*4340*/  LDL.LU R197, [R1+0x1e4] ;  /* 0x0001e40001c57983 */ /* 0x000ee80000300800 */
[----:B------:R-:W3:Y:S04]  /*4350*/  LDL.LU R192, [R1+0x1e0] ;  /* 0x0001e00001c07983 */ /* 0x000ee80000300800 */
[----:B------:R-:W3:Y:S04]  /*4360*/  LDL.LU R199, [R1+0x1ec] ;  /* 0x0001ec0001c77983 */ /* 0x000ee80000300800 */
[----:B------:R-:W3:Y:S01]  /*4370*/  LDL.LU R193, [R1+0x1e8] ;  /* 0x0001e80001c17983 */ /* 0x000ee20000300800 */
[----:B--2---:R-:W-:-:S03]  /*4380*/  F2FP.BF16.F32.PACK_AB R8, R148, R8 ;  /* 0x000000089408723e */ /* 0x004fc600000010ff */
[----:B------:R-:W2:Y:S01]  /*4390*/  LDL.LU R198, [R1+0x1f4] ;  /* 0x0001f40001c67983 */ /* 0x000ea20000300800 */
[----:B-----5:R-:W-:-:S03]  /*43a0*/  F2FP.BF16.F32.PACK_AB R9, R149, R9 ;  /* 0x000000099509723e */ /* 0x020fc600000010ff */
[----:B------:R-:W2:Y:S01]  /*43b0*/  LDL.LU R194, [R1+0x1f0] ;  /* 0x0001f00001c27983 */ /* 0x000ea20000300800 */
[----:B----4-:R-:W-:-:S03]  /*43c0*/  F2FP.BF16.F32.PACK_AB R10, R150, R10 ;  /* 0x0000000a960a723e */ /* 0x010fc600000010ff */
[----:B------:R-:W4:Y:S01]  /*43d0*/  LDL.LU R196, [R1+0x1fc] ;  /* 0x0001fc0001c47983 */ /* 0x000f220000300800 */
[----:B------:R-:W-:-:S03]  /*43e0*/  F2FP.BF16.F32.PACK_AB R11, R151, R11 ;  /* 0x0000000b970b723e */ /* 0x000fc600000010ff */
[----:B------:R-:W4:Y:S04]  /*43f0*/  LDL.LU R195, [R1+0x1f8] ;  /* 0x0001f80001c37983 */ /* 0x000f280000300800 */
[----:B------:R-:W5:Y:S04]  /*4400*/  LDL.LU R148, [R1+0x20c] ;  /* 0x00020c0001947983 */ /* 0x000f680000300800 */
[----:B------:R-:W5:Y:S04]  /*4410*/  LDL.LU R149, [R1+0x208] ;  /* 0x0002080001957983 */ /* 0x000f680000300800 */
[----:B------:R-:W5:Y:S04]  /*4420*/  LDL.LU R150, [R1+0x204] ;  /* 0x0002040001967983 */ /* 0x000f680000300800 */
[----:B------:R-:W5:Y:S01]  /*4430*/  LDL.LU R151, [R1+0x200] ;  /* 0x0002000001977983 */ /* 0x000f620000300800 */
[----:B------:R-:W-:-:S02]  /*4440*/  F2FP.BF16.F32.PACK_AB R4, R3, R4 ;  /* 0x000000040304723e */ /* 0x000fc400000010ff */
[----:B------:R-:W-:Y:S02]  /*4450*/  ELECT P0, URZ, PT ;  /* 0x00000000003f782f */ /* 0x000fe40003800000 */
[----:B------:R-:W-:Y:S01]  /*4460*/  F2FP.BF16.F32.PACK_AB R5, R2, R5 ;  /* 0x000000050205723e */ /* 0x000fe200000010ff */
[----:B------:R-:W1:Y:S01]  /*4470*/  S2R R3, SR_TID.X ;  /* 0x0000000000037919 */ /* 0x000e620000002100 */
[----:B------:R-:W-:Y:S01]  /*4480*/  F2FP.BF16.F32.PACK_AB R20, R242, R20 ;  /* 0x00000014f214723e */ /* 0x000fe200000010ff */
[----:B------:R-:W-:Y:S01]  /*4490*/  ULOP3.LUT UR25, UR25, 0x3, URZ, 0xc0, !UPT ;  /* 0x0000000319197892 */ /* 0x000fe2000f8ec03f */
[----:B------:R-:W-:Y:S01]  /*44a0*/  F2FP.BF16.F32.PACK_AB R21, R241, R21 ;  /* 0x00000015f115723e */ /* 0x000fe200000010ff */
[----:B-1----:R-:W-:Y:S01]  /*44b0*/  BAR.SYNC.DEFER_BLOCKING 0x0 ;  /* 0x0000000000007b1d */ /* 0x002fe20000010000 */
[----:B------:R-:W-:Y:S01]  /*44c0*/  F2FP.BF16.F32.PACK_AB R22, R240, R22 ;  /* 0x00000016f016723e */ /* 0x000fe200000010ff */
[----:B------:R-:W-:Y:S01]  /*44d0*/  ULEA UR9, UR25, UR15, 0x6 ;  /* 0x0000000f19097291 */ /* 0x000fe2000f8e303f */
[----:B------:R-:W-:Y:S01]  /*44e0*/  F2FP.BF16.F32.PACK_AB R23, R239, R23 ;  /* 0x00000017ef17723e */ /* 0x000fe200000010ff */
[----:B------:R-:W-:Y:S01]  /*44f0*/  ULEA UR8, UR25, UR24, 0xf ;  /* 0x0000001819087291 */ /* 0x000fe2000f8e783f */
[----:B------:R-:W-:Y:S01]  /*4500*/  F2FP.BF16.F32.PACK_AB R24, R25, R24 ;  /* 0x000000181918723e */ /* 0x000fe200000010ff */
[----:B------:R-:W-:Y:S01]  /*4510*/  UMOV UR10, UR11 ;  /* 0x0000000b000a7c82 */ /* 0x000fe20008000000 */
[----:B------:R-:W-:-:S02]  /*4520*/  F2FP.BF16.F32.PACK_AB R25, R27, R26 ;  /* 0x0000001a1b19723e */ /* 0x000fc400000010ff */
[----:B------:R-:W-:Y:S02]  /*4530*/  F2FP.BF16.F32.PACK_AB R56, R57, R56 ;  /* 0x000000383938723e */ /* 0x000fe400000010ff */
[----:B------:R-:W-:Y:S02]  /*4540*/  F2FP.BF16.F32.PACK_AB R26, R29, R28 ;  /* 0x0000001c1d1a723e */ /* 0x000fe400000010ff */
[----:B------:R-:W-:Y:S02]  /*4550*/  F2FP.BF16.F32.PACK_AB R27, R31, R30 ;  /* 0x0000001e1f1b723e */ /* 0x000fe400000010ff */
[----:B------:R-:W-:Y:S02]  /*4560*/  F2FP.BF16.F32.PACK_AB R57, R59, R58 ;  /* 0x0000003a3b39723e */ /* 0x000fe400000010ff */
[----:B------:R-:W-:Y:S02]  /*4570*/  F2FP.BF16.F32.PACK_AB R88, R89, R88 ;  /* 0x000000585958723e */ /* 0x000fe400000010ff */
[----:B------:R-:W-:-:S02]  /*4580*/  F2FP.BF16.F32.PACK_AB R58, R61, R60 ;  /* 0x0000003c3d3a723e */ /* 0x000fc400000010ff */
[----:B------:R-:W-:Y:S02]  /*4590*/  F2FP.BF16.F32.PACK_AB R59, R63, R62 ;  /* 0x0000003e3f3b723e */ /* 0x000fe400000010ff */
[----:B------:R-:W-:Y:S01]  /*45a0*/  F2FP.BF16.F32.PACK_AB R89, R91, R90 ;  /* 0x0000005a5b59723e */ /* 0x000fe200000010ff */
[----:B------:R-:W1:Y:S01]  /*45b0*/  @!P2 SYNCS.CCTL.IV [UR24+0x20018] ;  /* 0x02001800ff00a9b1 */ /* 0x000e620008000018 */
[----:B------:R-:W-:Y:S02]  /*45c0*/  F2FP.BF16.F32.PACK_AB R120, R121, R120 ;  /* 0x000000787978723e */ /* 0x000fe400000010ff */
[----:B------:R-:W-:Y:S02]  /*45d0*/  F2FP.BF16.F32.PACK_AB R90, R93, R92 ;  /* 0x0000005c5d5a723e */ /* 0x000fe400000010ff */
[----:B------:R-:W-:Y:S02]  /*45e0*/  LOP3.LUT R2, R3, 0xff, RZ, 0xc0, !PT ;  /* 0x000000ff03027812 */ /* 0x000fe400078ec0ff */
[----:B------:R-:W-:-:S02]  /*45f0*/  F2FP.BF16.F32.PACK_AB R164, R226, R164 ;  /* 0x000000a4e2a4723e */ /* 0x000fc400000010ff */
[----:B------:R-:W-:Y:S02]  /*4600*/  ISETP.LT.U32.AND P0, PT, R2, 0x80, P0 ;  /* 0x000000800200780c */ /* 0x000fe40000701070 */
[----:B------:R-:W-:Y:S02]  /*4610*/  F2FP.BF16.F32.PACK_AB R91, R95, R94 ;  /* 0x0000005e5f5b723e */ /* 0x000fe400000010ff */
[----:B------:R-:W-:Y:S02]  /*4620*/  F2FP.BF16.F32.PACK_AB R165, R225, R165 ;  /* 0x000000a5e1a5723e */ /* 0x000fe400000010ff */
[----:B------:R-:W-:Y:S02]  /*4630*/  F2FP.BF16.F32.PACK_AB R121, R123, R122 ;  /* 0x0000007a7b79723e */ /* 0x000fe400000010ff */
[----:B------:R-:W-:Y:S02]  /*4640*/  F2FP.BF16.F32.PACK_AB R122, R125, R124 ;  /* 0x0000007c7d7a723e */ /* 0x000fe400000010ff */
[----:B------:R-:W-:-:S02]  /*4650*/  F2FP.BF16.F32.PACK_AB R123, R127, R126 ;  /* 0x0000007e7f7b723e */ /* 0x000fc400000010ff */
[----:B------:R-:W-:Y:S01]  /*4660*/  F2FP.BF16.F32.PACK_AB R166, R224, R166 ;  /* 0x000000a6e0a6723e */ /* 0x000fe200000010ff */
[----:B------:R-:W-:Y:S01]  /*4670*/  VOTEU.ANY UP0, P0 ;  /* 0x00000000003f7886 */ /* 0x000fe20000000100 */
[----:B------:R-:W-:Y:S01]  /*4680*/  F2FP.BF16.F32.PACK_AB R6, R252, R6 ;  /* 0x00000006fc06723e */ /* 0x000fe200000010ff */
[----:B------:R-:W-:Y:S01]  /*4690*/  VOTEU.ANY UP1, P0 ;  /* 0x00000000003f7886 */ /* 0x000fe20000020100 */
[----:B------:R-:W-:Y:S02]  /*46a0*/  F2FP.BF16.F32.PACK_AB R7, R251, R7 ;  /* 0x00000007fb07723e */ /* 0x000fe400000010ff */
[----:B------:R-:W-:Y:S01]  /*46b0*/  F2FP.BF16.F32.PACK_AB R152, R238, R152 ;  /* 0x00000098ee98723e */ /* 0x000fe200000010ff */
[----:B------:R-:W-:Y:S01]  /*46c0*/  @UP0 UMOV UR6, UR30 ;  /* 0x0000001e00060c82 */ /* 0x000fe20008000000 */
[----:B------:R-:W-:Y:S01]  /*46d0*/  F2FP.BF16.F32.PACK_AB R167, R223, R167 ;  /* 0x000000a7dfa7723e */ /* 0x000fe200000010ff */
[----:B------:R-:W-:Y:S01]  /*46e0*/  @UP0 UMOV UR7, UR31 ;  /* 0x0000001f00070c82 */ /* 0x000fe20008000000 */
        /* <DEDUP_REMOVED lines=87> */
[----:B---3--:R-:W-:Y:S01]  /*4c60*/  F2FP.BF16.F32.PACK_AB R190, R190, R0 ;  /* 0x00000000bebe723e */ /* 0x008fe200000010ff */
[----:B------:R-:W-:-:S05]  /*4c70*/  IMAD.SHL.U32 R0, R3, 0x80, RZ ;  /* 0x0000008003007824 */ /* 0x000fca00078e00ff */
[----:B------:R-:W-:Y:S02]  /*4c80*/  LOP3.LUT R0, R0, 0x780, RZ, 0xc0, !PT ;  /* 0x0000078000007812 */ /* 0x000fe400078ec0ff */
[----:B------:R-:W-:Y:S02]  /*4c90*/  F2FP.BF16.F32.PACK_AB R191, R200, R191 ;  /* 0x000000bfc8bf723e */ /* 0x000fe400000010ff */
[----:B------:R-:W-:Y:S01]  /*4ca0*/  F2FP.BF16.F32.PACK_AB R192, R197, R192 ;  /* 0x000000c0c5c0723e */ /* 0x000fe200000010ff */
[----:B------:R-:W-:-:S05]  /*4cb0*/  IMAD.SHL.U32 R197, R3, 0x10, RZ ;  /* 0x0000001003c57824 */ /* 0x000fca00078e00ff */
[----:B------:R-:W-:Y:S02]  /*4cc0*/  LOP3.LUT R0, R0, 0x70, R197, 0xf8, !PT ;  /* 0x0000007000007812 */ /* 0x000fe400078ef8c5 */
[----:B------:R-:W-:Y:S02]  /*4cd0*/  F2FP.BF16.F32.PACK_AB R193, R199, R193 ;  /* 0x000000c1c7c1723e */ /* 0x000fe400000010ff */
[----:B------:R-:W-:Y:S01]  /*4ce0*/  LOP3.LUT R0, R0, 0x10, R3, 0x78, !PT ;  /* 0x0000001000007812 */ /* 0x000fe200078e7803 */
[----:B------:R-:W-:-:S05]  /*4cf0*/  IMAD.SHL.U32 R3, R3, 0x40, RZ ;  /* 0x0000004003037824 */ /* 0x000fca00078e00ff */
[----:B------:R-:W-:Y:S02]  /*4d00*/  LOP3.LUT R0, R0, 0x3800, R3, 0xf8, !PT ;  /* 0x0000380000007812 */ /* 0x000fe400078ef803 */
[----:B--2---:R-:W-:Y:S02]  /*4d10*/  F2FP.BF16.F32.PACK_AB R194, R198, R194 ;  /* 0x000000c2c6c2723e */ /* 0x004fe400000010ff */
[C---:B------:R-:W-:Y:S01]  /*4d20*/  LOP3.LUT R3, R0.reuse, 0x20, RZ, 0x3c, !PT ;  /* 0x0000002000037812 */ /* 0x040fe200078e3cff */
[----:B------:R-:W-:Y:S01]  /*4d30*/  VIADD R2, R0, UR24 ;  /* 0x0000001800027c36 */ /* 0x000fe20008000000 */
[----:B----4-:R-:W-:-:S03]  /*4d40*/  F2FP.BF16.F32.PACK_AB R195, R196, R195 ;  /* 0x000000c3c4c3723e */ /* 0x010fc600000010ff */
[----:B------:R-:W-:Y:S01]  /*4d50*/  VIADD R3, R3, UR24 ;  /* 0x0000001803037c36 */ /* 0x000fe20008000000 */
[----:B-1----:R1:W-:Y:S04]  /*4d60*/  STSM.16.M88.4 [R2], R8 ;  /* 0x0000000802007844 */ /* 0x0023e80000000200 */
[----:B------:R-:W-:Y:S01]  /*4d70*/  STSM.16.M88.4 [R2+0x8000], R20 ;  /* 0x0080001402007844 */ /* 0x000fe20000000200 */
[----:B-----5:R-:W-:-:S03]  /*4d80*/  F2FP.BF16.F32.PACK_AB R146, R149, R148 ;  /* 0x000000949592723e */ /* 0x020fc600000010ff */
[----:B------:R-:W-:Y:S04]  /*4d90*/  STSM.16.M88.4 [R2+0x10000], R164 ;  /* 0x010000a402007844 */ /* 0x000fe80000000200 */
[----:B------:R-:W-:Y:S01]  /*4da0*/  STSM.16.M88.4 [R2+0x18000], R180 ;  /* 0x018000b402007844 */ /* 0x000fe20000000200 */
[----:B------:R-:W-:-:S03]  /*4db0*/  F2FP.BF16.F32.PACK_AB R147, R151, R150 ;  /* 0x000000969793723e */ /* 0x000fc600000010ff */
[----:B------:R-:W-:Y:S01]  /*4dc0*/  STSM.16.M88.4 [R2+0x4000], R24 ;  /* 0x0040001802007844 */ /* 0x000fe20000000200 */
[C---:B-1----:R-:W-:Y:S02]  /*4dd0*/  LOP3.LUT R8, R0.reuse, 0x40, RZ, 0x3c, !PT ;  /* 0x0000004000087812 */ /* 0x042fe400078e3cff */
[----:B------:R-:W-:Y:S01]  /*4de0*/  LOP3.LUT R0, R0, 0x60, RZ, 0x3c, !PT ;  /* 0x0000006000007812 */ /* 0x000fe200078e3cff */
[----:B------:R-:W-:Y:S02]  /*4df0*/  STSM.16.M88.4 [R2+0xc000], R56 ;  /* 0x00c0003802007844 */ /* 0x000fe40000000200 */
[----:B------:R-:W-:Y:S02]  /*4e00*/  VIADD R8, R8, UR24 ;  /* 0x0000001808087c36 */ /* 0x000fe40008000000 */
[----:B------:R-:W-:Y:S01]  /*4e10*/  STSM.16.M88.4 [R2+0x14000], R88 ;  /* 0x0140005802007844 */ /* 0x000fe20000000200 */
[----:B------:R-:W-:-:S03]  /*4e20*/  VIADD R0, R0, UR24 ;  /* 0x0000001800007c36 */ /* 0x000fc60008000000 */
[----:B------:R-:W-:Y:S04]  /*4e30*/  STSM.16.M88.4 [R2+0x1c000], R120 ;  /* 0x01c0007802007844 */ /* 0x000fe80000000200 */
[----:B------:R-:W-:Y:S04]  /*4e40*/  STSM.16.M88.4 [R3], R4 ;  /* 0x0000000403007844 */ /* 0x000fe80000000200 */
[----:B------:R-:W-:Y:S04]  /*4e50*/  STSM.16.M88.4 [R3+0x8000], R152 ;  /* 0x0080009803007844 */ /* 0x000fe80000000200 */
[----:B------:R-:W-:Y:S04]  /*4e60*/  STSM.16.M88.4 [R3+0x10000], R168 ;  /* 0x010000a803007844 */ /* 0x000fe80000000200 */
[----:B------:R-:W-:Y:S04]  /*4e70*/  STSM.16.M88.4 [R3+0x18000], R184 ;  /* 0x018000b803007844 */ /* 0x000fe80000000200 */
[----:B------:R-:W-:Y:S04]  /*4e80*/  STSM.16.M88.4 [R3+0x4000], R32 ;  /* 0x0040002003007844 */ /* 0x000fe80000000200 */
[----:B------:R-:W-:Y:S04]  /*4e90*/  STSM.16.M88.4 [R3+0xc000], R64 ;  /* 0x00c0004003007844 */ /* 0x000fe80000000200 */
[----:B------:R-:W-:Y:S04]  /*4ea0*/  STSM.16.M88.4 [R3+0x14000], R96 ;  /* 0x0140006003007844 */ /* 0x000fe80000000200 */
        /* <DEDUP_REMOVED lines=16> */
[----:B------:R-:W-:Y:S01]  /*4fb0*/  STSM.16.M88.4 [R0+0x1c000], R144 ;  /* 0x01c0009000007844 */ /* 0x000fe20000000200 */
[----:B------:R1:W-:Y:S06]  /*4fc0*/  MEMBAR.ALL.CTA ;  /* 0x0000000000007992 */ /* 0x0003ec0000008000 */
[----:B-1----:R-:W1:Y:S02]  /*4fd0*/  FENCE.VIEW.ASYNC.S ;  /* 0x00000000000073c6 */ /* 0x002e640000000000 */
[----:B-1----:R-:W-:Y:S06]  /*4fe0*/  BAR.SYNC.DEFER_BLOCKING 0x0 ;  /* 0x0000000000007b1d */ /* 0x002fec0000010000 */
[----:B------:R1:W-:Y:S01]  /*4ff0*/  @UP1 UTMASTG.2D [UR8], [UR6] ;  /* 0x00000008060013b5 */ /* 0x0003e20008008000 */
[----:B------:R0:W-:Y:S01]  /*5000*/  UTMACMDFLUSH ;  /* 0x00000000000079b7 */ /* 0x0001e20000000000 */
[----:B------:R-:W-:-:S04]  /*5010*/  DEPBAR.LE SB0, 0x0 ;  /* 0x000080000000791a */ /* 0x000fc80000000000 */
[----:B------:R-:W-:Y:S06]  /*5020*/  BAR.SYNC.DEFER_BLOCKING 0x0 ;  /* 0x0000000000007b1d */ /* 0x000fec0000010000 */
[----:B-1----:R-:W-:Y:S05]  /*5030*/  EXIT ;  /* 0x000000000000794d */ /* 0x002fea0003800000 */
.L_x_48:
[----:B------:R-:W1:Y:S02]  /*5040*/  SYNCS.PHASECHK.TRANS64.TRYWAIT P0, [UR18+0x20000], R0 ;  /* 0x02000000ff0075a7 */ /* 0x000e640008000152 */
[----:B-1----:R-:W-:Y:S05]  /*5050*/  @!P0 BRA `(.L_x_48) ;  /* 0xfffffffc00f88947 */ /* 0x002fea000383ffff */
[----:B------:R-:W-:Y:S05]  /*5060*/  BRA `(.L_x_50) ;  /* 0xffffffdc00987947 */ /* 0x000fea000383ffff */
.L_x_51:
[----:B------:R-:W-:-:S00]  /*5070*/  BRA `(.L_x_51) ;  /* 0xfffffffc00fc7947 */ /* 0x000fc0000383ffff */
[----:B------:R-:W-:-:S00]  /*5080*/  NOP ;  /* 0x0000000000007918 */ /* 0x000fc00000000000 */
[----:B------:R-:W-:-:S00]  /*5090*/  NOP ;  /* 0x0000000000007918 */ /* 0x000fc00000000000 */
[----:B------:R-:W-:-:S00]  /*50a0*/  NOP ;  /* 0x0000000000007918 */ /* 0x000fc00000000000 */
[----:B------:R-:W-:-:S00]  /*50b0*/  NOP ;  /* 0x0000000000007918 */ /* 0x000fc00000000000 */
[----:B------:R-:W-:-:S00]  /*50c0*/  NOP ;  /* 0x0000000000007918 */ /* 0x000fc00000000000 */
[----:B------:R-:W-:-:S00]  /*50d0*/  NOP ;  /* 0x0000000000007918 */ /* 0x000fc00000000000 */
[----:B------:R-:W-:-:S00]  /*50e0*/  NOP ;  /* 0x0000000000007918 */ /* 0x000fc00000000000 */
[----:B------:R-:W-:-:S00]  /*50f0*/  NOP ;  /* 0x0000000000007918 */ /* 0x000fc00000000000 */
.L_x_52:


//--------------------- .nv.shared.gluon_wgmma    --------------------------
	.section	.nv.shared.gluon_wgmma,"aw",@nobits
	.sectionflags	@""
	.align	16
	.zero		1024


//--------------------- .nv.shared.reserved.0     --------------------------
	.section	.nv.shared.reserved.0,"aw",@nobits
	.weak		__nv_reservedSMEM_offset_0_alias
	.size		__nv_reservedSMEM_offset_0_alias, 0, 0
	.other		__nv_reservedSMEM_offset_0_alias,@"STO_CUDA_RESERVED_SHARED STV_DEFAULT"
__nv_reservedSMEM_offset_0_alias:
	.zero		0


//--------------------- .nv.constant0.gluon_wgmma --------------------------
	.section	.nv.constant0.gluon_wgmma,"a",@progbits
	.sectionflags	@""
	.align	4
.nv.constant0.gluon_wgmma:
	.zero		608


//--------------------- SYMBOLS --------------------------

	.type		.nv.reservedSmem.offset0,@object
	.size		.nv.reservedSmem.offset0,0x4
